//
// Generated by NVIDIA NVVM Compiler
//
// Compiler Build ID: CL-36424714
// Cuda compilation tools, release 13.0, V13.0.88
// Based on NVVM 20.0.0
//

.version 9.0
.target sm_100
.address_size 64

	// .globl	_Z21init_random_generatorP17curandStateXORWOW
.global .align 4 .b8 precalc_xorwow_matrix[102400];
.global .align 4 .b8 precalc_xorwow_offset_matrix[102400];
.global .align 4 .b8 mrg32k3aM1[2304];
.global .align 4 .b8 mrg32k3aM2[2304];
.global .align 4 .b8 mrg32k3aM1SubSeq[2016];
.global .align 4 .b8 mrg32k3aM2SubSeq[2016];
.global .align 4 .b8 mrg32k3aM1Seq[2304];
.global .align 4 .b8 mrg32k3aM2Seq[2304];
.const .align 8 .b8 __cr_lgamma_table[72];
.const .align 4 .b8 d_mask[324];
// _ZZ6markovPiP17curandStateXORWOWifS_S_S_S_S_S_S_S_S_S_S_S_S_S_S_S_E10shd_sudoku has been demoted
// _ZZ6markovPiP17curandStateXORWOWifS_S_S_S_S_S_S_S_S_S_S_S_S_S_S_S_E19shared_local_energy has been demoted

.visible .entry _Z21init_random_generatorP17curandStateXORWOW(
	.param .u64 .ptr .align 1 _Z21init_random_generatorP17curandStateXORWOW_param_0
)
{
	.reg .pred 	%p<24>;
	.reg .b32 	%r<406>;
	.reg .b64 	%rd<18>;

	ld.param.u64 	%rd8, [_Z21init_random_generatorP17curandStateXORWOW_param_0];
	cvta.to.global.u64 	%rd9, %rd8;
	mov.u32 	%r182, %ctaid.x;
	mov.u32 	%r183, %ntid.x;
	mov.u32 	%r184, %tid.x;
	mad.lo.s32 	%r185, %r182, %r183, %r184;
	cvt.s64.s32 	%rd17, %r185;
	mul.wide.s32 	%rd10, %r185, 48;
	add.s64 	%rd2, %rd9, %rd10;
	mov.b32 	%r186, -615985083;
	mov.b32 	%r187, -1377575096;
	st.global.v2.u32 	[%rd2], {%r187, %r186};
	mov.b32 	%r188, -123459836;
	mov.b32 	%r189, -965257515;
	st.global.v2.u32 	[%rd2+8], {%r189, %r188};
	mov.b32 	%r190, -733658551;
	mov.b32 	%r191, -589760388;
	st.global.v2.u32 	[%rd2+16], {%r191, %r190};
	setp.eq.s32 	%p1, %r185, 0;
	@%p1 bra 	$L__BB0_42;
	mov.b32 	%r312, 0;
	mov.u64 	%rd12, precalc_xorwow_matrix;
$L__BB0_2:
	and.b64  	%rd4, %rd17, 3;
	setp.eq.s64 	%p2, %rd4, 0;
	@%p2 bra 	$L__BB0_41;
	mul.wide.u32 	%rd11, %r312, 3200;
	add.s64 	%rd5, %rd12, %rd11;
	cvt.u32.u64 	%r2, %rd4;
	mov.b32 	%r313, 0;
$L__BB0_4:
	mov.b32 	%r326, 0;
	mov.u32 	%r327, %r326;
	mov.u32 	%r328, %r326;
	mov.u32 	%r329, %r326;
	mov.u32 	%r330, %r326;
	mov.u32 	%r319, %r326;
$L__BB0_5:
	mul.wide.u32 	%rd13, %r319, 4;
	add.s64 	%rd14, %rd2, %rd13;
	ld.global.u32 	%r10, [%rd14+4];
	shl.b32 	%r11, %r319, 5;
	mov.b32 	%r325, 0;
$L__BB0_6:
	.pragma "nounroll";
	shr.u32 	%r196, %r10, %r325;
	and.b32  	%r197, %r196, 1;
	setp.eq.b32 	%p3, %r197, 1;
	not.pred 	%p4, %p3;
	add.s32 	%r198, %r11, %r325;
	mul.lo.s32 	%r199, %r198, 5;
	mul.wide.u32 	%rd15, %r199, 4;
	add.s64 	%rd6, %rd5, %rd15;
	@%p4 bra 	$L__BB0_8;
	ld.global.u32 	%r200, [%rd6];
	xor.b32  	%r330, %r330, %r200;
	ld.global.u32 	%r201, [%rd6+4];
	xor.b32  	%r329, %r329, %r201;
	ld.global.u32 	%r202, [%rd6+8];
	xor.b32  	%r328, %r328, %r202;
	ld.global.u32 	%r203, [%rd6+12];
	xor.b32  	%r327, %r327, %r203;
	ld.global.u32 	%r204, [%rd6+16];
	xor.b32  	%r326, %r326, %r204;
$L__BB0_8:
	and.b32  	%r206, %r196, 2;
	setp.eq.s32 	%p5, %r206, 0;
	@%p5 bra 	$L__BB0_10;
	ld.global.u32 	%r207, [%rd6+20];
	xor.b32  	%r330, %r330, %r207;
	ld.global.u32 	%r208, [%rd6+24];
	xor.b32  	%r329, %r329, %r208;
	ld.global.u32 	%r209, [%rd6+28];
	xor.b32  	%r328, %r328, %r209;
	ld.global.u32 	%r210, [%rd6+32];
	xor.b32  	%r327, %r327, %r210;
	ld.global.u32 	%r211, [%rd6+36];
	xor.b32  	%r326, %r326, %r211;
$L__BB0_10:
	and.b32  	%r213, %r196, 4;
	setp.eq.s32 	%p6, %r213, 0;
	@%p6 bra 	$L__BB0_12;
	ld.global.u32 	%r214, [%rd6+40];
	xor.b32  	%r330, %r330, %r214;
	ld.global.u32 	%r215, [%rd6+44];
	xor.b32  	%r329, %r329, %r215;
	ld.global.u32 	%r216, [%rd6+48];
	xor.b32  	%r328, %r328, %r216;
	ld.global.u32 	%r217, [%rd6+52];
	xor.b32  	%r327, %r327, %r217;
	ld.global.u32 	%r218, [%rd6+56];
	xor.b32  	%r326, %r326, %r218;
$L__BB0_12:
	and.b32  	%r220, %r196, 8;
	setp.eq.s32 	%p7, %r220, 0;
	@%p7 bra 	$L__BB0_14;
	ld.global.u32 	%r221, [%rd6+60];
	xor.b32  	%r330, %r330, %r221;
	ld.global.u32 	%r222, [%rd6+64];
	xor.b32  	%r329, %r329, %r222;
	ld.global.u32 	%r223, [%rd6+68];
	xor.b32  	%r328, %r328, %r223;
	ld.global.u32 	%r224, [%rd6+72];
	xor.b32  	%r327, %r327, %r224;
	ld.global.u32 	%r225, [%rd6+76];
	xor.b32  	%r326, %r326, %r225;
$L__BB0_14:
	and.b32  	%r227, %r196, 16;
	setp.eq.s32 	%p8, %r227, 0;
	@%p8 bra 	$L__BB0_16;
	ld.global.u32 	%r228, [%rd6+80];
	xor.b32  	%r330, %r330, %r228;
	ld.global.u32 	%r229, [%rd6+84];
	xor.b32  	%r329, %r329, %r229;
	ld.global.u32 	%r230, [%rd6+88];
	xor.b32  	%r328, %r328, %r230;
	ld.global.u32 	%r231, [%rd6+92];
	xor.b32  	%r327, %r327, %r231;
	ld.global.u32 	%r232, [%rd6+96];
	xor.b32  	%r326, %r326, %r232;
$L__BB0_16:
	and.b32  	%r234, %r196, 32;
	setp.eq.s32 	%p9, %r234, 0;
	@%p9 bra 	$L__BB0_18;
	ld.global.u32 	%r235, [%rd6+100];
	xor.b32  	%r330, %r330, %r235;
	ld.global.u32 	%r236, [%rd6+104];
	xor.b32  	%r329, %r329, %r236;
	ld.global.u32 	%r237, [%rd6+108];
	xor.b32  	%r328, %r328, %r237;
	ld.global.u32 	%r238, [%rd6+112];
	xor.b32  	%r327, %r327, %r238;
	ld.global.u32 	%r239, [%rd6+116];
	xor.b32  	%r326, %r326, %r239;
$L__BB0_18:
	and.b32  	%r241, %r196, 64;
	setp.eq.s32 	%p10, %r241, 0;
	@%p10 bra 	$L__BB0_20;
	ld.global.u32 	%r242, [%rd6+120];
	xor.b32  	%r330, %r330, %r242;
	ld.global.u32 	%r243, [%rd6+124];
	xor.b32  	%r329, %r329, %r243;
	ld.global.u32 	%r244, [%rd6+128];
	xor.b32  	%r328, %r328, %r244;
	ld.global.u32 	%r245, [%rd6+132];
	xor.b32  	%r327, %r327, %r245;
	ld.global.u32 	%r246, [%rd6+136];
	xor.b32  	%r326, %r326, %r246;
$L__BB0_20:
	and.b32  	%r248, %r196, 128;
	setp.eq.s32 	%p11, %r248, 0;
	@%p11 bra 	$L__BB0_22;
	ld.global.u32 	%r249, [%rd6+140];
	xor.b32  	%r330, %r330, %r249;
	ld.global.u32 	%r250, [%rd6+144];
	xor.b32  	%r329, %r329, %r250;
	ld.global.u32 	%r251, [%rd6+148];
	xor.b32  	%r328, %r328, %r251;
	ld.global.u32 	%r252, [%rd6+152];
	xor.b32  	%r327, %r327, %r252;
	ld.global.u32 	%r253, [%rd6+156];
	xor.b32  	%r326, %r326, %r253;
$L__BB0_22:
	and.b32  	%r255, %r196, 256;
	setp.eq.s32 	%p12, %r255, 0;
	@%p12 bra 	$L__BB0_24;
	ld.global.u32 	%r256, [%rd6+160];
	xor.b32  	%r330, %r330, %r256;
	ld.global.u32 	%r257, [%rd6+164];
	xor.b32  	%r329, %r329, %r257;
	ld.global.u32 	%r258, [%rd6+168];
	xor.b32  	%r328, %r328, %r258;
	ld.global.u32 	%r259, [%rd6+172];
	xor.b32  	%r327, %r327, %r259;
	ld.global.u32 	%r260, [%rd6+176];
	xor.b32  	%r326, %r326, %r260;
$L__BB0_24:
	and.b32  	%r262, %r196, 512;
	setp.eq.s32 	%p13, %r262, 0;
	@%p13 bra 	$L__BB0_26;
	ld.global.u32 	%r263, [%rd6+180];
	xor.b32  	%r330, %r330, %r263;
	ld.global.u32 	%r264, [%rd6+184];
	xor.b32  	%r329, %r329, %r264;
	ld.global.u32 	%r265, [%rd6+188];
	xor.b32  	%r328, %r328, %r265;
	ld.global.u32 	%r266, [%rd6+192];
	xor.b32  	%r327, %r327, %r266;
	ld.global.u32 	%r267, [%rd6+196];
	xor.b32  	%r326, %r326, %r267;
$L__BB0_26:
	and.b32  	%r269, %r196, 1024;
	setp.eq.s32 	%p14, %r269, 0;
	@%p14 bra 	$L__BB0_28;
	ld.global.u32 	%r270, [%rd6+200];
	xor.b32  	%r330, %r330, %r270;
	ld.global.u32 	%r271, [%rd6+204];
	xor.b32  	%r329, %r329, %r271;
	ld.global.u32 	%r272, [%rd6+208];
	xor.b32  	%r328, %r328, %r272;
	ld.global.u32 	%r273, [%rd6+212];
	xor.b32  	%r327, %r327, %r273;
	ld.global.u32 	%r274, [%rd6+216];
	xor.b32  	%r326, %r326, %r274;
$L__BB0_28:
	and.b32  	%r276, %r196, 2048;
	setp.eq.s32 	%p15, %r276, 0;
	@%p15 bra 	$L__BB0_30;
	ld.global.u32 	%r277, [%rd6+220];
	xor.b32  	%r330, %r330, %r277;
	ld.global.u32 	%r278, [%rd6+224];
	xor.b32  	%r329, %r329, %r278;
	ld.global.u32 	%r279, [%rd6+228];
	xor.b32  	%r328, %r328, %r279;
	ld.global.u32 	%r280, [%rd6+232];
	xor.b32  	%r327, %r327, %r280;
	ld.global.u32 	%r281, [%rd6+236];
	xor.b32  	%r326, %r326, %r281;
$L__BB0_30:
	and.b32  	%r283, %r196, 4096;
	setp.eq.s32 	%p16, %r283, 0;
	@%p16 bra 	$L__BB0_32;
	ld.global.u32 	%r284, [%rd6+240];
	xor.b32  	%r330, %r330, %r284;
	ld.global.u32 	%r285, [%rd6+244];
	xor.b32  	%r329, %r329, %r285;
	ld.global.u32 	%r286, [%rd6+248];
	xor.b32  	%r328, %r328, %r286;
	ld.global.u32 	%r287, [%rd6+252];
	xor.b32  	%r327, %r327, %r287;
	ld.global.u32 	%r288, [%rd6+256];
	xor.b32  	%r326, %r326, %r288;
$L__BB0_32:
	and.b32  	%r290, %r196, 8192;
	setp.eq.s32 	%p17, %r290, 0;
	@%p17 bra 	$L__BB0_34;
	ld.global.u32 	%r291, [%rd6+260];
	xor.b32  	%r330, %r330, %r291;
	ld.global.u32 	%r292, [%rd6+264];
	xor.b32  	%r329, %r329, %r292;
	ld.global.u32 	%r293, [%rd6+268];
	xor.b32  	%r328, %r328, %r293;
	ld.global.u32 	%r294, [%rd6+272];
	xor.b32  	%r327, %r327, %r294;
	ld.global.u32 	%r295, [%rd6+276];
	xor.b32  	%r326, %r326, %r295;
$L__BB0_34:
	and.b32  	%r297, %r196, 16384;
	setp.eq.s32 	%p18, %r297, 0;
	@%p18 bra 	$L__BB0_36;
	ld.global.u32 	%r298, [%rd6+280];
	xor.b32  	%r330, %r330, %r298;
	ld.global.u32 	%r299, [%rd6+284];
	xor.b32  	%r329, %r329, %r299;
	ld.global.u32 	%r300, [%rd6+288];
	xor.b32  	%r328, %r328, %r300;
	ld.global.u32 	%r301, [%rd6+292];
	xor.b32  	%r327, %r327, %r301;
	ld.global.u32 	%r302, [%rd6+296];
	xor.b32  	%r326, %r326, %r302;
$L__BB0_36:
	and.b32  	%r304, %r196, 32768;
	setp.eq.s32 	%p19, %r304, 0;
	@%p19 bra 	$L__BB0_38;
	ld.global.u32 	%r305, [%rd6+300];
	xor.b32  	%r330, %r330, %r305;
	ld.global.u32 	%r306, [%rd6+304];
	xor.b32  	%r329, %r329, %r306;
	ld.global.u32 	%r307, [%rd6+308];
	xor.b32  	%r328, %r328, %r307;
	ld.global.u32 	%r308, [%rd6+312];
	xor.b32  	%r327, %r327, %r308;
	ld.global.u32 	%r309, [%rd6+316];
	xor.b32  	%r326, %r326, %r309;
$L__BB0_38:
	add.s32 	%r325, %r325, 16;
	setp.ne.s32 	%p20, %r325, 32;
	@%p20 bra 	$L__BB0_6;
	mad.lo.s32 	%r310, %r319, -31, %r11;
	add.s32 	%r319, %r310, 1;
	setp.ne.s32 	%p21, %r319, 5;
	@%p21 bra 	$L__BB0_5;
	st.global.u32 	[%rd2+4], %r330;
	st.global.u32 	[%rd2+8], %r329;
	st.global.u32 	[%rd2+12], %r328;
	st.global.u32 	[%rd2+16], %r327;
	st.global.u32 	[%rd2+20], %r326;
	add.s32 	%r313, %r313, 1;
	setp.lt.u32 	%p22, %r313, %r2;
	@%p22 bra 	$L__BB0_4;
$L__BB0_41:
	shr.u64 	%rd7, %rd17, 2;
	add.s32 	%r312, %r312, 1;
	setp.gt.u64 	%p23, %rd17, 3;
	mov.u64 	%rd17, %rd7;
	@%p23 bra 	$L__BB0_2;
$L__BB0_42:
	mov.b32 	%r311, 0;
	st.global.v2.u32 	[%rd2+24], {%r311, %r311};
	st.global.u32 	[%rd2+32], %r311;
	mov.b64 	%rd16, 0;
	st.global.u64 	[%rd2+40], %rd16;
	ret;

}
	// .globl	_Z6markovPiP17curandStateXORWOWifS_S_S_S_S_S_S_S_S_S_S_S_S_S_S_S_
.visible .entry _Z6markovPiP17curandStateXORWOWifS_S_S_S_S_S_S_S_S_S_S_S_S_S_S_S_(
	.param .u64 .ptr .align 1 _Z6markovPiP17curandStateXORWOWifS_S_S_S_S_S_S_S_S_S_S_S_S_S_S_S__param_0,
	.param .u64 .ptr .align 1 _Z6markovPiP17curandStateXORWOWifS_S_S_S_S_S_S_S_S_S_S_S_S_S_S_S__param_1,
	.param .u32 _Z6markovPiP17curandStateXORWOWifS_S_S_S_S_S_S_S_S_S_S_S_S_S_S_S__param_2,
	.param .f32 _Z6markovPiP17curandStateXORWOWifS_S_S_S_S_S_S_S_S_S_S_S_S_S_S_S__param_3,
	.param .u64 .ptr .align 1 _Z6markovPiP17curandStateXORWOWifS_S_S_S_S_S_S_S_S_S_S_S_S_S_S_S__param_4,
	.param .u64 .ptr .align 1 _Z6markovPiP17curandStateXORWOWifS_S_S_S_S_S_S_S_S_S_S_S_S_S_S_S__param_5,
	.param .u64 .ptr .align 1 _Z6markovPiP17curandStateXORWOWifS_S_S_S_S_S_S_S_S_S_S_S_S_S_S_S__param_6,
	.param .u64 .ptr .align 1 _Z6markovPiP17curandStateXORWOWifS_S_S_S_S_S_S_S_S_S_S_S_S_S_S_S__param_7,
	.param .u64 .ptr .align 1 _Z6markovPiP17curandStateXORWOWifS_S_S_S_S_S_S_S_S_S_S_S_S_S_S_S__param_8,
	.param .u64 .ptr .align 1 _Z6markovPiP17curandStateXORWOWifS_S_S_S_S_S_S_S_S_S_S_S_S_S_S_S__param_9,
	.param .u64 .ptr .align 1 _Z6markovPiP17curandStateXORWOWifS_S_S_S_S_S_S_S_S_S_S_S_S_S_S_S__param_10,
	.param .u64 .ptr .align 1 _Z6markovPiP17curandStateXORWOWifS_S_S_S_S_S_S_S_S_S_S_S_S_S_S_S__param_11,
	.param .u64 .ptr .align 1 _Z6markovPiP17curandStateXORWOWifS_S_S_S_S_S_S_S_S_S_S_S_S_S_S_S__param_12,
	.param .u64 .ptr .align 1 _Z6markovPiP17curandStateXORWOWifS_S_S_S_S_S_S_S_S_S_S_S_S_S_S_S__param_13,
	.param .u64 .ptr .align 1 _Z6markovPiP17curandStateXORWOWifS_S_S_S_S_S_S_S_S_S_S_S_S_S_S_S__param_14,
	.param .u64 .ptr .align 1 _Z6markovPiP17curandStateXORWOWifS_S_S_S_S_S_S_S_S_S_S_S_S_S_S_S__param_15,
	.param .u64 .ptr .align 1 _Z6markovPiP17curandStateXORWOWifS_S_S_S_S_S_S_S_S_S_S_S_S_S_S_S__param_16,
	.param .u64 .ptr .align 1 _Z6markovPiP17curandStateXORWOWifS_S_S_S_S_S_S_S_S_S_S_S_S_S_S_S__param_17,
	.param .u64 .ptr .align 1 _Z6markovPiP17curandStateXORWOWifS_S_S_S_S_S_S_S_S_S_S_S_S_S_S_S__param_18,
	.param .u64 .ptr .align 1 _Z6markovPiP17curandStateXORWOWifS_S_S_S_S_S_S_S_S_S_S_S_S_S_S_S__param_19
)
{
	.local .align 4 .b8 	__local_depot1[36];
	.reg .b64 	%SP;
	.reg .b64 	%SPL;
	.reg .pred 	%p<122>;
	.reg .b32 	%r<506>;
	.reg .b32 	%f<34>;
	.reg .b64 	%rd<117>;
	.reg .b64 	%fd<5>;
	// demoted variable
	.shared .align 4 .b8 _ZZ6markovPiP17curandStateXORWOWifS_S_S_S_S_S_S_S_S_S_S_S_S_S_S_S_E10shd_sudoku[16200];
	// demoted variable
	.shared .align 4 .b8 _ZZ6markovPiP17curandStateXORWOWifS_S_S_S_S_S_S_S_S_S_S_S_S_S_S_S_E19shared_local_energy[200];
	mov.u64 	%SPL, __local_depot1;
	ld.param.u64 	%rd53, [_Z6markovPiP17curandStateXORWOWifS_S_S_S_S_S_S_S_S_S_S_S_S_S_S_S__param_0];
	ld.param.u64 	%rd36, [_Z6markovPiP17curandStateXORWOWifS_S_S_S_S_S_S_S_S_S_S_S_S_S_S_S__param_1];
	ld.param.u32 	%r465, [_Z6markovPiP17curandStateXORWOWifS_S_S_S_S_S_S_S_S_S_S_S_S_S_S_S__param_2];
	ld.param.f32 	%f1, [_Z6markovPiP17curandStateXORWOWifS_S_S_S_S_S_S_S_S_S_S_S_S_S_S_S__param_3];
	ld.param.u64 	%rd41, [_Z6markovPiP17curandStateXORWOWifS_S_S_S_S_S_S_S_S_S_S_S_S_S_S_S__param_8];
	ld.param.u64 	%rd43, [_Z6markovPiP17curandStateXORWOWifS_S_S_S_S_S_S_S_S_S_S_S_S_S_S_S__param_10];
	ld.param.u64 	%rd48, [_Z6markovPiP17curandStateXORWOWifS_S_S_S_S_S_S_S_S_S_S_S_S_S_S_S__param_15];
	ld.param.u64 	%rd49, [_Z6markovPiP17curandStateXORWOWifS_S_S_S_S_S_S_S_S_S_S_S_S_S_S_S__param_16];
	ld.param.u64 	%rd50, [_Z6markovPiP17curandStateXORWOWifS_S_S_S_S_S_S_S_S_S_S_S_S_S_S_S__param_17];
	ld.param.u64 	%rd51, [_Z6markovPiP17curandStateXORWOWifS_S_S_S_S_S_S_S_S_S_S_S_S_S_S_S__param_18];
	ld.param.u64 	%rd52, [_Z6markovPiP17curandStateXORWOWifS_S_S_S_S_S_S_S_S_S_S_S_S_S_S_S__param_19];
	cvta.to.global.u64 	%rd54, %rd53;
	add.u64 	%rd1, %SPL, 0;
	add.u64 	%rd2, %SPL, 0;
	mov.u32 	%r130, %tid.x;
	mov.u32 	%r131, %tid.y;
	mov.u32 	%r132, %ntid.x;
	mad.lo.s32 	%r1, %r130, %r132, %r131;
	mov.u32 	%r133, %ctaid.x;
	mov.u32 	%r134, %ctaid.y;
	mad.lo.s32 	%r2, %r133, %r132, %r134;
	mad.lo.s32 	%r135, %r130, 9, %r131;
	mad.lo.s32 	%r3, %r134, 81, %r135;
	mad.lo.s32 	%r136, %r131, 9, %r130;
	mul.wide.u32 	%rd57, %r136, 4;
	add.s64 	%rd58, %rd54, %rd57;
	ld.global.u32 	%r137, [%rd58];
	mov.u32 	%r138, _ZZ6markovPiP17curandStateXORWOWifS_S_S_S_S_S_S_S_S_S_S_S_S_S_S_S_E10shd_sudoku;
	mad.lo.s32 	%r139, %r130, 36, %r138;
	shl.b32 	%r140, %r131, 2;
	add.s32 	%r141, %r139, %r140;
	st.shared.u32 	[%r141], %r137;
	st.shared.u32 	[%r141+324], %r137;
	st.shared.u32 	[%r141+648], %r137;
	st.shared.u32 	[%r141+972], %r137;
	st.shared.u32 	[%r141+1296], %r137;
	st.shared.u32 	[%r141+1620], %r137;
	st.shared.u32 	[%r141+1944], %r137;
	st.shared.u32 	[%r141+2268], %r137;
	st.shared.u32 	[%r141+2592], %r137;
	st.shared.u32 	[%r141+2916], %r137;
	st.shared.u32 	[%r141+3240], %r137;
	st.shared.u32 	[%r141+3564], %r137;
	st.shared.u32 	[%r141+3888], %r137;
	st.shared.u32 	[%r141+4212], %r137;
	st.shared.u32 	[%r141+4536], %r137;
	st.shared.u32 	[%r141+4860], %r137;
	st.shared.u32 	[%r141+5184], %r137;
	st.shared.u32 	[%r141+5508], %r137;
	st.shared.u32 	[%r141+5832], %r137;
	st.shared.u32 	[%r141+6156], %r137;
	st.shared.u32 	[%r141+6480], %r137;
	st.shared.u32 	[%r141+6804], %r137;
	st.shared.u32 	[%r141+7128], %r137;
	st.shared.u32 	[%r141+7452], %r137;
	st.shared.u32 	[%r141+7776], %r137;
	st.shared.u32 	[%r141+8100], %r137;
	st.shared.u32 	[%r141+8424], %r137;
	st.shared.u32 	[%r141+8748], %r137;
	st.shared.u32 	[%r141+9072], %r137;
	st.shared.u32 	[%r141+9396], %r137;
	st.shared.u32 	[%r141+9720], %r137;
	st.shared.u32 	[%r141+10044], %r137;
	st.shared.u32 	[%r141+10368], %r137;
	st.shared.u32 	[%r141+10692], %r137;
	st.shared.u32 	[%r141+11016], %r137;
	st.shared.u32 	[%r141+11340], %r137;
	st.shared.u32 	[%r141+11664], %r137;
	st.shared.u32 	[%r141+11988], %r137;
	st.shared.u32 	[%r141+12312], %r137;
	st.shared.u32 	[%r141+12636], %r137;
	st.shared.u32 	[%r141+12960], %r137;
	st.shared.u32 	[%r141+13284], %r137;
	st.shared.u32 	[%r141+13608], %r137;
	st.shared.u32 	[%r141+13932], %r137;
	st.shared.u32 	[%r141+14256], %r137;
	st.shared.u32 	[%r141+14580], %r137;
	st.shared.u32 	[%r141+14904], %r137;
	st.shared.u32 	[%r141+15228], %r137;
	st.shared.u32 	[%r141+15552], %r137;
	st.shared.u32 	[%r141+15876], %r137;
	bar.sync 	0;
	setp.gt.u32 	%p1, %r1, 49;
	@%p1 bra 	$L__BB1_102;
	cvta.to.global.u64 	%rd59, %rd36;
	mul.wide.u32 	%rd60, %r3, 48;
	add.s64 	%rd3, %rd59, %rd60;
	mad.lo.s32 	%r4, %r1, 324, %r138;
	ld.global.v2.u32 	{%r458, %r463}, [%rd3];
	ld.global.v2.u32 	{%r462, %r461}, [%rd3+8];
	ld.global.v2.u32 	{%r460, %r459}, [%rd3+16];
	mov.b32 	%r464, 0;
$L__BB1_2:
	mov.u32 	%r18, %r465;
	shr.u32 	%r144, %r463, 2;
	xor.b32  	%r145, %r144, %r463;
	shl.b32 	%r146, %r459, 4;
	shl.b32 	%r147, %r145, 1;
	xor.b32  	%r148, %r147, %r146;
	xor.b32  	%r149, %r148, %r145;
	xor.b32  	%r474, %r149, %r459;
	add.s32 	%r150, %r458, %r474;
	add.s32 	%r151, %r150, 362437;
	cvt.rn.f32.u32 	%f2, %r151;
	fma.rn.f32 	%f3, %f2, 0f2F800000, 0f2F000000;
	cvt.f64.f32 	%fd1, %f3;
	mul.f64 	%fd2, %fd1, 0d4008000000000000;
	cvt.rzi.s32.f64 	%r152, %fd2;
	mul.lo.s32 	%r20, %r152, 3;
	shr.u32 	%r153, %r462, 2;
	xor.b32  	%r154, %r153, %r462;
	shl.b32 	%r155, %r474, 4;
	shl.b32 	%r156, %r154, 1;
	xor.b32  	%r157, %r156, %r155;
	xor.b32  	%r158, %r157, %r154;
	xor.b32  	%r473, %r158, %r474;
	add.s32 	%r458, %r458, 724874;
	add.s32 	%r159, %r473, %r458;
	cvt.rn.f32.u32 	%f4, %r159;
	fma.rn.f32 	%f5, %f4, 0f2F800000, 0f2F000000;
	cvt.f64.f32 	%fd3, %f5;
	mul.f64 	%fd4, %fd3, 0d4008000000000000;
	cvt.rzi.s32.f64 	%r160, %fd4;
	mul.lo.s32 	%r23, %r160, 3;
$L__BB1_3:
	mov.u32 	%r477, %r459;
	mov.u32 	%r476, %r474;
	mov.u32 	%r459, %r473;
	shr.u32 	%r161, %r461, 2;
	xor.b32  	%r162, %r161, %r461;
	shl.b32 	%r163, %r459, 4;
	shl.b32 	%r164, %r162, 1;
	xor.b32  	%r165, %r164, %r163;
	xor.b32  	%r166, %r165, %r162;
	xor.b32  	%r474, %r166, %r459;
	add.s32 	%r167, %r458, %r474;
	add.s32 	%r168, %r167, 362437;
	cvt.rn.f32.u32 	%f6, %r168;
	fma.rn.f32 	%f7, %f6, 0f2F800000, 0f2F000000;
	mul.f32 	%f8, %f7, 0f40400000;
	cvt.rzi.s32.f32 	%r169, %f8;
	shr.u32 	%r170, %r460, 2;
	xor.b32  	%r171, %r170, %r460;
	shl.b32 	%r172, %r474, 4;
	shl.b32 	%r173, %r171, 1;
	xor.b32  	%r174, %r173, %r172;
	xor.b32  	%r175, %r174, %r171;
	xor.b32  	%r473, %r175, %r474;
	add.s32 	%r458, %r458, 724874;
	add.s32 	%r176, %r473, %r458;
	cvt.rn.f32.u32 	%f9, %r176;
	fma.rn.f32 	%f10, %f9, 0f2F800000, 0f2F000000;
	mul.f32 	%f11, %f10, 0f40400000;
	cvt.rzi.s32.f32 	%r177, %f11;
	add.s32 	%r33, %r169, %r20;
	add.s32 	%r34, %r177, %r23;
	mad.lo.s32 	%r178, %r34, 9, %r33;
	mul.wide.s32 	%rd61, %r178, 4;
	mov.u64 	%rd62, d_mask;
	add.s64 	%rd63, %rd62, %rd61;
	ld.const.u32 	%r179, [%rd63];
	setp.eq.s32 	%p2, %r179, 1;
	mov.u32 	%r460, %r476;
	mov.u32 	%r461, %r477;
	@%p2 bra 	$L__BB1_3;
	mov.u32 	%r475, %r459;
$L__BB1_5:
	mov.u32 	%r463, %r475;
	mov.u32 	%r37, %r474;
	mov.u32 	%r475, %r473;
	mov.u32 	%r35, %r458;
	shr.u32 	%r180, %r477, 2;
	xor.b32  	%r181, %r180, %r477;
	shl.b32 	%r182, %r475, 4;
	shl.b32 	%r183, %r181, 1;
	xor.b32  	%r184, %r183, %r182;
	xor.b32  	%r185, %r184, %r181;
	xor.b32  	%r474, %r185, %r475;
	add.s32 	%r186, %r35, %r474;
	add.s32 	%r187, %r186, 362437;
	cvt.rn.f32.u32 	%f12, %r187;
	fma.rn.f32 	%f13, %f12, 0f2F800000, 0f2F000000;
	mul.f32 	%f14, %f13, 0f40400000;
	cvt.rzi.s32.f32 	%r188, %f14;
	shr.u32 	%r189, %r476, 2;
	xor.b32  	%r190, %r189, %r476;
	shl.b32 	%r191, %r474, 4;
	shl.b32 	%r192, %r190, 1;
	xor.b32  	%r193, %r192, %r191;
	xor.b32  	%r194, %r193, %r190;
	xor.b32  	%r473, %r194, %r474;
	add.s32 	%r458, %r35, 724874;
	add.s32 	%r195, %r473, %r458;
	cvt.rn.f32.u32 	%f15, %r195;
	fma.rn.f32 	%f16, %f15, 0f2F800000, 0f2F000000;
	mul.f32 	%f17, %f16, 0f40400000;
	cvt.rzi.s32.f32 	%r196, %f17;
	add.s32 	%r44, %r188, %r20;
	add.s32 	%r45, %r196, %r23;
	mad.lo.s32 	%r197, %r45, 9, %r44;
	mul.wide.s32 	%rd64, %r197, 4;
	mov.u64 	%rd65, d_mask;
	add.s64 	%rd66, %rd65, %rd64;
	ld.const.u32 	%r198, [%rd66];
	setp.eq.s32 	%p3, %r198, 1;
	mov.u32 	%r476, %r37;
	mov.u32 	%r477, %r463;
	@%p3 bra 	$L__BB1_5;
	mad.lo.s32 	%r200, %r33, 36, %r4;
	shl.b32 	%r201, %r34, 2;
	add.s32 	%r46, %r200, %r201;
	ld.shared.u32 	%r47, [%r46];
	mad.lo.s32 	%r202, %r44, 36, %r4;
	shl.b32 	%r203, %r45, 2;
	add.s32 	%r48, %r202, %r203;
	ld.shared.u32 	%r204, [%r48];
	st.shared.u32 	[%r46], %r204;
	st.shared.u32 	[%r48], %r47;
	mov.b32 	%r478, 0;
	mov.u32 	%r479, %r478;
$L__BB1_7:
	mov.b32 	%r206, 1;
	st.local.u32 	[%rd2], %r206;
	mov.b32 	%r207, 2;
	st.local.u32 	[%rd2+4], %r207;
	mov.b32 	%r208, 3;
	st.local.u32 	[%rd2+8], %r208;
	mov.b32 	%r209, 4;
	st.local.u32 	[%rd2+12], %r209;
	mov.b32 	%r210, 5;
	st.local.u32 	[%rd2+16], %r210;
	mov.b32 	%r211, 6;
	st.local.u32 	[%rd2+20], %r211;
	mov.b32 	%r212, 7;
	st.local.u32 	[%rd2+24], %r212;
	mov.b32 	%r213, 8;
	st.local.u32 	[%rd2+28], %r213;
	mov.b32 	%r214, 9;
	st.local.u32 	[%rd2+32], %r214;
	mad.lo.s32 	%r51, %r478, 36, %r4;
	ld.shared.u32 	%r52, [%r51];
	setp.eq.s32 	%p4, %r52, 0;
	mov.b32 	%r487, -1;
	@%p4 bra 	$L__BB1_31;
	mul.wide.s32 	%rd67, %r52, 4;
	add.s64 	%rd68, %rd2, %rd67;
	ld.local.u32 	%r53, [%rd68+-4];
	mov.b32 	%r216, 0;
	st.local.u32 	[%rd68+-4], %r216;
	ld.shared.u32 	%r54, [%r51+4];
	setp.eq.s32 	%p5, %r54, 0;
	@%p5 bra 	$L__BB1_31;
	setp.ne.s32 	%p6, %r53, 0;
	selp.u32 	%r481, 1, 0, %p6;
	mul.wide.s32 	%rd69, %r54, 4;
	add.s64 	%rd4, %rd2, %rd69;
	ld.local.u32 	%r217, [%rd4+-4];
	setp.eq.s32 	%p7, %r217, 0;
	@%p7 bra 	$L__BB1_11;
	selp.b32 	%r481, 2, 1, %p6;
	mov.b32 	%r218, 0;
	st.local.u32 	[%rd4+-4], %r218;
$L__BB1_11:
	ld.shared.u32 	%r58, [%r51+8];
	setp.eq.s32 	%p9, %r58, 0;
	@%p9 bra 	$L__BB1_31;
	mul.wide.s32 	%rd70, %r58, 4;
	add.s64 	%rd5, %rd2, %rd70;
	ld.local.u32 	%r220, [%rd5+-4];
	setp.eq.s32 	%p10, %r220, 0;
	@%p10 bra 	$L__BB1_14;
	add.s32 	%r481, %r481, 1;
	mov.b32 	%r221, 0;
	st.local.u32 	[%rd5+-4], %r221;
$L__BB1_14:
	ld.shared.u32 	%r61, [%r51+12];
	setp.eq.s32 	%p11, %r61, 0;
	@%p11 bra 	$L__BB1_31;
	mul.wide.s32 	%rd71, %r61, 4;
	add.s64 	%rd6, %rd2, %rd71;
	ld.local.u32 	%r223, [%rd6+-4];
	setp.eq.s32 	%p12, %r223, 0;
	@%p12 bra 	$L__BB1_17;
	add.s32 	%r481, %r481, 1;
	mov.b32 	%r224, 0;
	st.local.u32 	[%rd6+-4], %r224;
$L__BB1_17:
	ld.shared.u32 	%r64, [%r51+16];
	setp.eq.s32 	%p13, %r64, 0;
	@%p13 bra 	$L__BB1_31;
	mul.wide.s32 	%rd72, %r64, 4;
	add.s64 	%rd7, %rd2, %rd72;
	ld.local.u32 	%r226, [%rd7+-4];
	setp.eq.s32 	%p14, %r226, 0;
	@%p14 bra 	$L__BB1_20;
	add.s32 	%r481, %r481, 1;
	mov.b32 	%r227, 0;
	st.local.u32 	[%rd7+-4], %r227;
$L__BB1_20:
	ld.shared.u32 	%r67, [%r51+20];
	setp.eq.s32 	%p15, %r67, 0;
	@%p15 bra 	$L__BB1_31;
	mul.wide.s32 	%rd73, %r67, 4;
	add.s64 	%rd8, %rd2, %rd73;
	ld.local.u32 	%r229, [%rd8+-4];
	setp.eq.s32 	%p16, %r229, 0;
	@%p16 bra 	$L__BB1_23;
	add.s32 	%r481, %r481, 1;
	mov.b32 	%r230, 0;
	st.local.u32 	[%rd8+-4], %r230;
$L__BB1_23:
	ld.shared.u32 	%r70, [%r51+24];
	setp.eq.s32 	%p17, %r70, 0;
	@%p17 bra 	$L__BB1_31;
	mul.wide.s32 	%rd74, %r70, 4;
	add.s64 	%rd9, %rd2, %rd74;
	ld.local.u32 	%r232, [%rd9+-4];
	setp.eq.s32 	%p18, %r232, 0;
	@%p18 bra 	$L__BB1_26;
	add.s32 	%r481, %r481, 1;
	mov.b32 	%r233, 0;
	st.local.u32 	[%rd9+-4], %r233;
$L__BB1_26:
	ld.shared.u32 	%r73, [%r51+28];
	setp.eq.s32 	%p19, %r73, 0;
	@%p19 bra 	$L__BB1_31;
	mul.wide.s32 	%rd75, %r73, 4;
	add.s64 	%rd10, %rd2, %rd75;
	ld.local.u32 	%r235, [%rd10+-4];
	setp.eq.s32 	%p20, %r235, 0;
	@%p20 bra 	$L__BB1_29;
	add.s32 	%r481, %r481, 1;
	mov.b32 	%r236, 0;
	st.local.u32 	[%rd10+-4], %r236;
$L__BB1_29:
	ld.shared.u32 	%r76, [%r51+32];
	setp.eq.s32 	%p21, %r76, 0;
	@%p21 bra 	$L__BB1_31;
	mul.wide.s32 	%rd76, %r76, 4;
	add.s64 	%rd77, %rd2, %rd76;
	ld.local.u32 	%r238, [%rd77+-4];
	setp.ne.s32 	%p22, %r238, 0;
	selp.u32 	%r239, 1, 0, %p22;
	add.s32 	%r487, %r481, %r239;
$L__BB1_31:
	mov.b32 	%r241, 1;
	st.local.u32 	[%rd1], %r241;
	mov.b32 	%r242, 2;
	st.local.u32 	[%rd1+4], %r242;
	mov.b32 	%r243, 3;
	st.local.u32 	[%rd1+8], %r243;
	mov.b32 	%r244, 4;
	st.local.u32 	[%rd1+12], %r244;
	mov.b32 	%r245, 5;
	st.local.u32 	[%rd1+16], %r245;
	mov.b32 	%r246, 6;
	st.local.u32 	[%rd1+20], %r246;
	mov.b32 	%r247, 7;
	st.local.u32 	[%rd1+24], %r247;
	mov.b32 	%r248, 8;
	st.local.u32 	[%rd1+28], %r248;
	mov.b32 	%r249, 9;
	st.local.u32 	[%rd1+32], %r249;
	shl.b32 	%r250, %r478, 5;
	sub.s32 	%r79, %r51, %r250;
	ld.shared.u32 	%r80, [%r79];
	setp.eq.s32 	%p23, %r80, 0;
	mov.b32 	%r495, -1;
	@%p23 bra 	$L__BB1_55;
	mul.wide.s32 	%rd78, %r80, 4;
	add.s64 	%rd79, %rd1, %rd78;
	ld.local.u32 	%r81, [%rd79+-4];
	mov.b32 	%r252, 0;
	st.local.u32 	[%rd79+-4], %r252;
	ld.shared.u32 	%r82, [%r79+36];
	setp.eq.s32 	%p24, %r82, 0;
	@%p24 bra 	$L__BB1_55;
	setp.ne.s32 	%p25, %r81, 0;
	selp.u32 	%r489, 1, 0, %p25;
	mul.wide.s32 	%rd80, %r82, 4;
	add.s64 	%rd11, %rd1, %rd80;
	ld.local.u32 	%r253, [%rd11+-4];
	setp.eq.s32 	%p26, %r253, 0;
	@%p26 bra 	$L__BB1_35;
	selp.b32 	%r489, 2, 1, %p25;
	mov.b32 	%r254, 0;
	st.local.u32 	[%rd11+-4], %r254;
$L__BB1_35:
	ld.shared.u32 	%r86, [%r79+72];
	setp.eq.s32 	%p28, %r86, 0;
	@%p28 bra 	$L__BB1_55;
	mul.wide.s32 	%rd81, %r86, 4;
	add.s64 	%rd12, %rd1, %rd81;
	ld.local.u32 	%r256, [%rd12+-4];
	setp.eq.s32 	%p29, %r256, 0;
	@%p29 bra 	$L__BB1_38;
	add.s32 	%r489, %r489, 1;
	mov.b32 	%r257, 0;
	st.local.u32 	[%rd12+-4], %r257;
$L__BB1_38:
	ld.shared.u32 	%r89, [%r79+108];
	setp.eq.s32 	%p30, %r89, 0;
	@%p30 bra 	$L__BB1_55;
	mul.wide.s32 	%rd82, %r89, 4;
	add.s64 	%rd13, %rd1, %rd82;
	ld.local.u32 	%r259, [%rd13+-4];
	setp.eq.s32 	%p31, %r259, 0;
	@%p31 bra 	$L__BB1_41;
	add.s32 	%r489, %r489, 1;
	mov.b32 	%r260, 0;
	st.local.u32 	[%rd13+-4], %r260;
$L__BB1_41:
	ld.shared.u32 	%r92, [%r79+144];
	setp.eq.s32 	%p32, %r92, 0;
	@%p32 bra 	$L__BB1_55;
	mul.wide.s32 	%rd83, %r92, 4;
	add.s64 	%rd14, %rd1, %rd83;
	ld.local.u32 	%r262, [%rd14+-4];
	setp.eq.s32 	%p33, %r262, 0;
	@%p33 bra 	$L__BB1_44;
	add.s32 	%r489, %r489, 1;
	mov.b32 	%r263, 0;
	st.local.u32 	[%rd14+-4], %r263;
$L__BB1_44:
	ld.shared.u32 	%r95, [%r79+180];
	setp.eq.s32 	%p34, %r95, 0;
	@%p34 bra 	$L__BB1_55;
	mul.wide.s32 	%rd84, %r95, 4;
	add.s64 	%rd15, %rd1, %rd84;
	ld.local.u32 	%r265, [%rd15+-4];
	setp.eq.s32 	%p35, %r265, 0;
	@%p35 bra 	$L__BB1_47;
	add.s32 	%r489, %r489, 1;
	mov.b32 	%r266, 0;
	st.local.u32 	[%rd15+-4], %r266;
$L__BB1_47:
	ld.shared.u32 	%r98, [%r79+216];
	setp.eq.s32 	%p36, %r98, 0;
	@%p36 bra 	$L__BB1_55;
	mul.wide.s32 	%rd85, %r98, 4;
	add.s64 	%rd16, %rd1, %rd85;
	ld.local.u32 	%r268, [%rd16+-4];
	setp.eq.s32 	%p37, %r268, 0;
	@%p37 bra 	$L__BB1_50;
	add.s32 	%r489, %r489, 1;
	mov.b32 	%r269, 0;
	st.local.u32 	[%rd16+-4], %r269;
$L__BB1_50:
	ld.shared.u32 	%r101, [%r79+252];
	setp.eq.s32 	%p38, %r101, 0;
	@%p38 bra 	$L__BB1_55;
	mul.wide.s32 	%rd86, %r101, 4;
	add.s64 	%rd17, %rd1, %rd86;
	ld.local.u32 	%r271, [%rd17+-4];
	setp.eq.s32 	%p39, %r271, 0;
	@%p39 bra 	$L__BB1_53;
	add.s32 	%r489, %r489, 1;
	mov.b32 	%r272, 0;
	st.local.u32 	[%rd17+-4], %r272;
$L__BB1_53:
	ld.shared.u32 	%r104, [%r79+288];
	setp.eq.s32 	%p40, %r104, 0;
	@%p40 bra 	$L__BB1_55;
	mul.wide.s32 	%rd87, %r104, 4;
	add.s64 	%rd88, %rd1, %rd87;
	ld.local.u32 	%r274, [%rd88+-4];
	setp.ne.s32 	%p41, %r274, 0;
	selp.u32 	%r275, 1, 0, %p41;
	add.s32 	%r495, %r489, %r275;
$L__BB1_55:
	add.s32 	%r276, %r487, %r479;
	add.s32 	%r479, %r276, %r495;
	add.s32 	%r478, %r478, 1;
	setp.ne.s32 	%p42, %r478, 9;
	@%p42 bra 	$L__BB1_7;
	sub.s32 	%r109, 162, %r479;
	setp.gt.s32 	%p43, %r18, %r109;
	mov.u32 	%r459, %r473;
	mov.u32 	%r460, %r474;
	mov.u32 	%r461, %r475;
	mov.u32 	%r462, %r37;
	mov.u32 	%r465, %r109;
	@%p43 bra 	$L__BB1_59;
	sub.s32 	%r277, %r18, %r109;
	cvt.rn.f32.s32 	%f18, %r277;
	div.rn.f32 	%f19, %f18, %f1;
	fma.rn.f32 	%f20, %f19, 0f3BBB989D, 0f3F000000;
	cvt.sat.f32.f32 	%f21, %f20;
	mov.f32 	%f22, 0f4B400001;
	mov.f32 	%f23, 0f437C0000;
	fma.rm.f32 	%f24, %f21, %f23, %f22;
	add.f32 	%f25, %f24, 0fCB40007F;
	neg.f32 	%f26, %f25;
	fma.rn.f32 	%f27, %f19, 0f3FB8AA3B, %f26;
	fma.rn.f32 	%f28, %f19, 0f32A57060, %f27;
	mov.b32 	%r278, %f24;
	shl.b32 	%r279, %r278, 23;
	mov.b32 	%f29, %r279;
	ex2.approx.ftz.f32 	%f30, %f28;
	mul.f32 	%f31, %f30, %f29;
	shr.u32 	%r280, %r463, 2;
	xor.b32  	%r281, %r280, %r463;
	shl.b32 	%r282, %r473, 4;
	shl.b32 	%r283, %r281, 1;
	xor.b32  	%r284, %r283, %r282;
	xor.b32  	%r285, %r284, %r281;
	xor.b32  	%r459, %r285, %r473;
	add.s32 	%r458, %r35, 1087311;
	add.s32 	%r286, %r459, %r458;
	cvt.rn.f32.u32 	%f32, %r286;
	fma.rn.f32 	%f33, %f32, 0f2F800000, 0f2F000000;
	setp.gt.f32 	%p44, %f31, %f33;
	mov.u32 	%r460, %r473;
	mov.u32 	%r461, %r474;
	mov.u32 	%r462, %r475;
	mov.u32 	%r463, %r37;
	@%p44 bra 	$L__BB1_59;
	ld.shared.u32 	%r287, [%r46];
	st.shared.u32 	[%r46], %r47;
	st.shared.u32 	[%r48], %r287;
	mov.u32 	%r465, %r18;
$L__BB1_59:
	setp.ne.s32 	%p45, %r479, 162;
	add.s32 	%r464, %r464, 1;
	setp.ne.s32 	%p46, %r464, 10000;
	and.pred  	%p47, %p45, %p46;
	@%p47 bra 	$L__BB1_2;
	st.global.v2.u32 	[%rd3+8], {%r462, %r461};
	st.global.v2.u32 	[%rd3+16], {%r460, %r459};
	st.global.v2.u32 	[%rd3], {%r458, %r463};
	shl.b32 	%r288, %r1, 2;
	mov.u32 	%r289, _ZZ6markovPiP17curandStateXORWOWifS_S_S_S_S_S_S_S_S_S_S_S_S_S_S_S_E19shared_local_energy;
	add.s32 	%r290, %r289, %r288;
	st.shared.u32 	[%r290], %r109;
	bar.sync 	0;
	setp.ne.s32 	%p48, %r1, 0;
	@%p48 bra 	$L__BB1_102;
	ld.param.u64 	%rd115, [_Z6markovPiP17curandStateXORWOWifS_S_S_S_S_S_S_S_S_S_S_S_S_S_S_S__param_14];
	ld.param.u64 	%rd114, [_Z6markovPiP17curandStateXORWOWifS_S_S_S_S_S_S_S_S_S_S_S_S_S_S_S__param_13];
	ld.param.u64 	%rd113, [_Z6markovPiP17curandStateXORWOWifS_S_S_S_S_S_S_S_S_S_S_S_S_S_S_S__param_12];
	ld.param.u64 	%rd112, [_Z6markovPiP17curandStateXORWOWifS_S_S_S_S_S_S_S_S_S_S_S_S_S_S_S__param_11];
	ld.param.u64 	%rd111, [_Z6markovPiP17curandStateXORWOWifS_S_S_S_S_S_S_S_S_S_S_S_S_S_S_S__param_9];
	ld.param.u64 	%rd110, [_Z6markovPiP17curandStateXORWOWifS_S_S_S_S_S_S_S_S_S_S_S_S_S_S_S__param_7];
	ld.param.u64 	%rd109, [_Z6markovPiP17curandStateXORWOWifS_S_S_S_S_S_S_S_S_S_S_S_S_S_S_S__param_6];
	ld.param.u64 	%rd108, [_Z6markovPiP17curandStateXORWOWifS_S_S_S_S_S_S_S_S_S_S_S_S_S_S_S__param_5];
	ld.param.u64 	%rd107, [_Z6markovPiP17curandStateXORWOWifS_S_S_S_S_S_S_S_S_S_S_S_S_S_S_S__param_4];
	ld.shared.u32 	%r292, [_ZZ6markovPiP17curandStateXORWOWifS_S_S_S_S_S_S_S_S_S_S_S_S_S_S_S_E19shared_local_energy];
	setp.lt.s32 	%p49, %r292, 200;
	min.s32 	%r293, %r292, 200;
	selp.b32 	%r294, 0, 200, %p49;
	ld.shared.u32 	%r295, [_ZZ6markovPiP17curandStateXORWOWifS_S_S_S_S_S_S_S_S_S_S_S_S_S_S_S_E19shared_local_energy+4];
	setp.lt.s32 	%p50, %r295, %r293;
	min.s32 	%r296, %r295, %r293;
	selp.b32 	%r297, 1, %r294, %p50;
	ld.shared.u32 	%r298, [_ZZ6markovPiP17curandStateXORWOWifS_S_S_S_S_S_S_S_S_S_S_S_S_S_S_S_E19shared_local_energy+8];
	setp.lt.s32 	%p51, %r298, %r296;
	min.s32 	%r299, %r298, %r296;
	selp.b32 	%r300, 2, %r297, %p51;
	ld.shared.u32 	%r301, [_ZZ6markovPiP17curandStateXORWOWifS_S_S_S_S_S_S_S_S_S_S_S_S_S_S_S_E19shared_local_energy+12];
	setp.lt.s32 	%p52, %r301, %r299;
	min.s32 	%r302, %r301, %r299;
	selp.b32 	%r303, 3, %r300, %p52;
	ld.shared.u32 	%r304, [_ZZ6markovPiP17curandStateXORWOWifS_S_S_S_S_S_S_S_S_S_S_S_S_S_S_S_E19shared_local_energy+16];
	setp.lt.s32 	%p53, %r304, %r302;
	min.s32 	%r305, %r304, %r302;
	selp.b32 	%r306, 4, %r303, %p53;
	ld.shared.u32 	%r307, [_ZZ6markovPiP17curandStateXORWOWifS_S_S_S_S_S_S_S_S_S_S_S_S_S_S_S_E19shared_local_energy+20];
	setp.lt.s32 	%p54, %r307, %r305;
	min.s32 	%r308, %r307, %r305;
	selp.b32 	%r309, 5, %r306, %p54;
	ld.shared.u32 	%r310, [_ZZ6markovPiP17curandStateXORWOWifS_S_S_S_S_S_S_S_S_S_S_S_S_S_S_S_E19shared_local_energy+24];
	setp.lt.s32 	%p55, %r310, %r308;
	min.s32 	%r311, %r310, %r308;
	selp.b32 	%r312, 6, %r309, %p55;
	ld.shared.u32 	%r313, [_ZZ6markovPiP17curandStateXORWOWifS_S_S_S_S_S_S_S_S_S_S_S_S_S_S_S_E19shared_local_energy+28];
	setp.lt.s32 	%p56, %r313, %r311;
	min.s32 	%r314, %r313, %r311;
	selp.b32 	%r315, 7, %r312, %p56;
	ld.shared.u32 	%r316, [_ZZ6markovPiP17curandStateXORWOWifS_S_S_S_S_S_S_S_S_S_S_S_S_S_S_S_E19shared_local_energy+32];
	setp.lt.s32 	%p57, %r316, %r314;
	min.s32 	%r317, %r316, %r314;
	selp.b32 	%r318, 8, %r315, %p57;
	ld.shared.u32 	%r319, [_ZZ6markovPiP17curandStateXORWOWifS_S_S_S_S_S_S_S_S_S_S_S_S_S_S_S_E19shared_local_energy+36];
	setp.lt.s32 	%p58, %r319, %r317;
	min.s32 	%r320, %r319, %r317;
	selp.b32 	%r321, 9, %r318, %p58;
	ld.shared.u32 	%r322, [_ZZ6markovPiP17curandStateXORWOWifS_S_S_S_S_S_S_S_S_S_S_S_S_S_S_S_E19shared_local_energy+40];
	setp.lt.s32 	%p59, %r322, %r320;
	min.s32 	%r323, %r322, %r320;
	selp.b32 	%r324, 10, %r321, %p59;
	ld.shared.u32 	%r325, [_ZZ6markovPiP17curandStateXORWOWifS_S_S_S_S_S_S_S_S_S_S_S_S_S_S_S_E19shared_local_energy+44];
	setp.lt.s32 	%p60, %r325, %r323;
	min.s32 	%r326, %r325, %r323;
	selp.b32 	%r327, 11, %r324, %p60;
	ld.shared.u32 	%r328, [_ZZ6markovPiP17curandStateXORWOWifS_S_S_S_S_S_S_S_S_S_S_S_S_S_S_S_E19shared_local_energy+48];
	setp.lt.s32 	%p61, %r328, %r326;
	min.s32 	%r329, %r328, %r326;
	selp.b32 	%r330, 12, %r327, %p61;
	ld.shared.u32 	%r331, [_ZZ6markovPiP17curandStateXORWOWifS_S_S_S_S_S_S_S_S_S_S_S_S_S_S_S_E19shared_local_energy+52];
	setp.lt.s32 	%p62, %r331, %r329;
	min.s32 	%r332, %r331, %r329;
	selp.b32 	%r333, 13, %r330, %p62;
	ld.shared.u32 	%r334, [_ZZ6markovPiP17curandStateXORWOWifS_S_S_S_S_S_S_S_S_S_S_S_S_S_S_S_E19shared_local_energy+56];
	setp.lt.s32 	%p63, %r334, %r332;
	min.s32 	%r335, %r334, %r332;
	selp.b32 	%r336, 14, %r333, %p63;
	ld.shared.u32 	%r337, [_ZZ6markovPiP17curandStateXORWOWifS_S_S_S_S_S_S_S_S_S_S_S_S_S_S_S_E19shared_local_energy+60];
	setp.lt.s32 	%p64, %r337, %r335;
	min.s32 	%r338, %r337, %r335;
	selp.b32 	%r339, 15, %r336, %p64;
	ld.shared.u32 	%r340, [_ZZ6markovPiP17curandStateXORWOWifS_S_S_S_S_S_S_S_S_S_S_S_S_S_S_S_E19shared_local_energy+64];
	setp.lt.s32 	%p65, %r340, %r338;
	min.s32 	%r341, %r340, %r338;
	selp.b32 	%r342, 16, %r339, %p65;
	ld.shared.u32 	%r343, [_ZZ6markovPiP17curandStateXORWOWifS_S_S_S_S_S_S_S_S_S_S_S_S_S_S_S_E19shared_local_energy+68];
	setp.lt.s32 	%p66, %r343, %r341;
	min.s32 	%r344, %r343, %r341;
	selp.b32 	%r345, 17, %r342, %p66;
	ld.shared.u32 	%r346, [_ZZ6markovPiP17curandStateXORWOWifS_S_S_S_S_S_S_S_S_S_S_S_S_S_S_S_E19shared_local_energy+72];
	setp.lt.s32 	%p67, %r346, %r344;
	min.s32 	%r347, %r346, %r344;
	selp.b32 	%r348, 18, %r345, %p67;
	ld.shared.u32 	%r349, [_ZZ6markovPiP17curandStateXORWOWifS_S_S_S_S_S_S_S_S_S_S_S_S_S_S_S_E19shared_local_energy+76];
	setp.lt.s32 	%p68, %r349, %r347;
	min.s32 	%r350, %r349, %r347;
	selp.b32 	%r351, 19, %r348, %p68;
	ld.shared.u32 	%r352, [_ZZ6markovPiP17curandStateXORWOWifS_S_S_S_S_S_S_S_S_S_S_S_S_S_S_S_E19shared_local_energy+80];
	setp.lt.s32 	%p69, %r352, %r350;
	min.s32 	%r353, %r352, %r350;
	selp.b32 	%r354, 20, %r351, %p69;
	ld.shared.u32 	%r355, [_ZZ6markovPiP17curandStateXORWOWifS_S_S_S_S_S_S_S_S_S_S_S_S_S_S_S_E19shared_local_energy+84];
	setp.lt.s32 	%p70, %r355, %r353;
	min.s32 	%r356, %r355, %r353;
	selp.b32 	%r357, 21, %r354, %p70;
	ld.shared.u32 	%r358, [_ZZ6markovPiP17curandStateXORWOWifS_S_S_S_S_S_S_S_S_S_S_S_S_S_S_S_E19shared_local_energy+88];
	setp.lt.s32 	%p71, %r358, %r356;
	min.s32 	%r359, %r358, %r356;
	selp.b32 	%r360, 22, %r357, %p71;
	ld.shared.u32 	%r361, [_ZZ6markovPiP17curandStateXORWOWifS_S_S_S_S_S_S_S_S_S_S_S_S_S_S_S_E19shared_local_energy+92];
	setp.lt.s32 	%p72, %r361, %r359;
	min.s32 	%r362, %r361, %r359;
	selp.b32 	%r363, 23, %r360, %p72;
	ld.shared.u32 	%r364, [_ZZ6markovPiP17curandStateXORWOWifS_S_S_S_S_S_S_S_S_S_S_S_S_S_S_S_E19shared_local_energy+96];
	setp.lt.s32 	%p73, %r364, %r362;
	min.s32 	%r365, %r364, %r362;
	selp.b32 	%r366, 24, %r363, %p73;
	ld.shared.u32 	%r367, [_ZZ6markovPiP17curandStateXORWOWifS_S_S_S_S_S_S_S_S_S_S_S_S_S_S_S_E19shared_local_energy+100];
	setp.lt.s32 	%p74, %r367, %r365;
	min.s32 	%r368, %r367, %r365;
	selp.b32 	%r369, 25, %r366, %p74;
	ld.shared.u32 	%r370, [_ZZ6markovPiP17curandStateXORWOWifS_S_S_S_S_S_S_S_S_S_S_S_S_S_S_S_E19shared_local_energy+104];
	setp.lt.s32 	%p75, %r370, %r368;
	min.s32 	%r371, %r370, %r368;
	selp.b32 	%r372, 26, %r369, %p75;
	ld.shared.u32 	%r373, [_ZZ6markovPiP17curandStateXORWOWifS_S_S_S_S_S_S_S_S_S_S_S_S_S_S_S_E19shared_local_energy+108];
	setp.lt.s32 	%p76, %r373, %r371;
	min.s32 	%r374, %r373, %r371;
	selp.b32 	%r375, 27, %r372, %p76;
	ld.shared.u32 	%r376, [_ZZ6markovPiP17curandStateXORWOWifS_S_S_S_S_S_S_S_S_S_S_S_S_S_S_S_E19shared_local_energy+112];
	setp.lt.s32 	%p77, %r376, %r374;
	min.s32 	%r377, %r376, %r374;
	selp.b32 	%r378, 28, %r375, %p77;
	ld.shared.u32 	%r379, [_ZZ6markovPiP17curandStateXORWOWifS_S_S_S_S_S_S_S_S_S_S_S_S_S_S_S_E19shared_local_energy+116];
	setp.lt.s32 	%p78, %r379, %r377;
	min.s32 	%r380, %r379, %r377;
	selp.b32 	%r381, 29, %r378, %p78;
	ld.shared.u32 	%r382, [_ZZ6markovPiP17curandStateXORWOWifS_S_S_S_S_S_S_S_S_S_S_S_S_S_S_S_E19shared_local_energy+120];
	setp.lt.s32 	%p79, %r382, %r380;
	min.s32 	%r383, %r382, %r380;
	selp.b32 	%r384, 30, %r381, %p79;
	ld.shared.u32 	%r385, [_ZZ6markovPiP17curandStateXORWOWifS_S_S_S_S_S_S_S_S_S_S_S_S_S_S_S_E19shared_local_energy+124];
	setp.lt.s32 	%p80, %r385, %r383;
	min.s32 	%r386, %r385, %r383;
	selp.b32 	%r387, 31, %r384, %p80;
	ld.shared.u32 	%r388, [_ZZ6markovPiP17curandStateXORWOWifS_S_S_S_S_S_S_S_S_S_S_S_S_S_S_S_E19shared_local_energy+128];
	setp.lt.s32 	%p81, %r388, %r386;
	min.s32 	%r389, %r388, %r386;
	selp.b32 	%r390, 32, %r387, %p81;
	ld.shared.u32 	%r391, [_ZZ6markovPiP17curandStateXORWOWifS_S_S_S_S_S_S_S_S_S_S_S_S_S_S_S_E19shared_local_energy+132];
	setp.lt.s32 	%p82, %r391, %r389;
	min.s32 	%r392, %r391, %r389;
	selp.b32 	%r393, 33, %r390, %p82;
	ld.shared.u32 	%r394, [_ZZ6markovPiP17curandStateXORWOWifS_S_S_S_S_S_S_S_S_S_S_S_S_S_S_S_E19shared_local_energy+136];
	setp.lt.s32 	%p83, %r394, %r392;
	min.s32 	%r395, %r394, %r392;
	selp.b32 	%r396, 34, %r393, %p83;
	ld.shared.u32 	%r397, [_ZZ6markovPiP17curandStateXORWOWifS_S_S_S_S_S_S_S_S_S_S_S_S_S_S_S_E19shared_local_energy+140];
	setp.lt.s32 	%p84, %r397, %r395;
	min.s32 	%r398, %r397, %r395;
	selp.b32 	%r399, 35, %r396, %p84;
	ld.shared.u32 	%r400, [_ZZ6markovPiP17curandStateXORWOWifS_S_S_S_S_S_S_S_S_S_S_S_S_S_S_S_E19shared_local_energy+144];
	setp.lt.s32 	%p85, %r400, %r398;
	min.s32 	%r401, %r400, %r398;
	selp.b32 	%r402, 36, %r399, %p85;
	ld.shared.u32 	%r403, [_ZZ6markovPiP17curandStateXORWOWifS_S_S_S_S_S_S_S_S_S_S_S_S_S_S_S_E19shared_local_energy+148];
	setp.lt.s32 	%p86, %r403, %r401;
	min.s32 	%r404, %r403, %r401;
	selp.b32 	%r405, 37, %r402, %p86;
	ld.shared.u32 	%r406, [_ZZ6markovPiP17curandStateXORWOWifS_S_S_S_S_S_S_S_S_S_S_S_S_S_S_S_E19shared_local_energy+152];
	setp.lt.s32 	%p87, %r406, %r404;
	min.s32 	%r407, %r406, %r404;
	selp.b32 	%r408, 38, %r405, %p87;
	ld.shared.u32 	%r409, [_ZZ6markovPiP17curandStateXORWOWifS_S_S_S_S_S_S_S_S_S_S_S_S_S_S_S_E19shared_local_energy+156];
	setp.lt.s32 	%p88, %r409, %r407;
	min.s32 	%r410, %r409, %r407;
	selp.b32 	%r411, 39, %r408, %p88;
	ld.shared.u32 	%r412, [_ZZ6markovPiP17curandStateXORWOWifS_S_S_S_S_S_S_S_S_S_S_S_S_S_S_S_E19shared_local_energy+160];
	setp.lt.s32 	%p89, %r412, %r410;
	min.s32 	%r413, %r412, %r410;
	selp.b32 	%r414, 40, %r411, %p89;
	ld.shared.u32 	%r415, [_ZZ6markovPiP17curandStateXORWOWifS_S_S_S_S_S_S_S_S_S_S_S_S_S_S_S_E19shared_local_energy+164];
	setp.lt.s32 	%p90, %r415, %r413;
	min.s32 	%r416, %r415, %r413;
	selp.b32 	%r417, 41, %r414, %p90;
	ld.shared.u32 	%r418, [_ZZ6markovPiP17curandStateXORWOWifS_S_S_S_S_S_S_S_S_S_S_S_S_S_S_S_E19shared_local_energy+168];
	setp.lt.s32 	%p91, %r418, %r416;
	min.s32 	%r419, %r418, %r416;
	selp.b32 	%r420, 42, %r417, %p91;
	ld.shared.u32 	%r421, [_ZZ6markovPiP17curandStateXORWOWifS_S_S_S_S_S_S_S_S_S_S_S_S_S_S_S_E19shared_local_energy+172];
	setp.lt.s32 	%p92, %r421, %r419;
	min.s32 	%r422, %r421, %r419;
	selp.b32 	%r423, 43, %r420, %p92;
	ld.shared.u32 	%r424, [_ZZ6markovPiP17curandStateXORWOWifS_S_S_S_S_S_S_S_S_S_S_S_S_S_S_S_E19shared_local_energy+176];
	setp.lt.s32 	%p93, %r424, %r422;
	min.s32 	%r425, %r424, %r422;
	selp.b32 	%r426, 44, %r423, %p93;
	ld.shared.u32 	%r427, [_ZZ6markovPiP17curandStateXORWOWifS_S_S_S_S_S_S_S_S_S_S_S_S_S_S_S_E19shared_local_energy+180];
	setp.lt.s32 	%p94, %r427, %r425;
	min.s32 	%r428, %r427, %r425;
	selp.b32 	%r429, 45, %r426, %p94;
	ld.shared.u32 	%r430, [_ZZ6markovPiP17curandStateXORWOWifS_S_S_S_S_S_S_S_S_S_S_S_S_S_S_S_E19shared_local_energy+184];
	setp.lt.s32 	%p95, %r430, %r428;
	min.s32 	%r431, %r430, %r428;
	selp.b32 	%r432, 46, %r429, %p95;
	ld.shared.u32 	%r433, [_ZZ6markovPiP17curandStateXORWOWifS_S_S_S_S_S_S_S_S_S_S_S_S_S_S_S_E19shared_local_energy+188];
	setp.lt.s32 	%p96, %r433, %r431;
	min.s32 	%r434, %r433, %r431;
	selp.b32 	%r435, 47, %r432, %p96;
	ld.shared.u32 	%r436, [_ZZ6markovPiP17curandStateXORWOWifS_S_S_S_S_S_S_S_S_S_S_S_S_S_S_S_E19shared_local_energy+192];
	setp.lt.s32 	%p97, %r436, %r434;
	min.s32 	%r437, %r436, %r434;
	selp.b32 	%r438, 48, %r435, %p97;
	ld.shared.u32 	%r439, [_ZZ6markovPiP17curandStateXORWOWifS_S_S_S_S_S_S_S_S_S_S_S_S_S_S_S_E19shared_local_energy+196];
	setp.lt.s32 	%p98, %r439, %r437;
	min.s32 	%r120, %r439, %r437;
	selp.b32 	%r440, 49, %r438, %p98;
	mov.u32 	%r441, _ZZ6markovPiP17curandStateXORWOWifS_S_S_S_S_S_S_S_S_S_S_S_S_S_S_S_E10shd_sudoku;
	mad.lo.s32 	%r121, %r440, 324, %r441;
	cvta.to.global.u64 	%rd18, %rd51;
	cvta.to.global.u64 	%rd19, %rd50;
	cvta.to.global.u64 	%rd20, %rd49;
	cvta.to.global.u64 	%rd21, %rd48;
	cvta.to.global.u64 	%rd22, %rd115;
	cvta.to.global.u64 	%rd23, %rd114;
	cvta.to.global.u64 	%rd24, %rd113;
	cvta.to.global.u64 	%rd25, %rd112;
	cvta.to.global.u64 	%rd26, %rd43;
	cvta.to.global.u64 	%rd27, %rd111;
	cvta.to.global.u64 	%rd28, %rd41;
	cvta.to.global.u64 	%rd29, %rd110;
	cvta.to.global.u64 	%rd30, %rd109;
	cvta.to.global.u64 	%rd31, %rd108;
	cvta.to.global.u64 	%rd32, %rd107;
	mov.b32 	%r503, 0;
$L__BB1_62:
	mad.lo.s32 	%r504, %r503, 36, %r121;
	mul.wide.u32 	%rd116, %r503, 4;
	mov.b32 	%r505, 0;
$L__BB1_63:
	setp.gt.s32 	%p99, %r2, 6;
	@%p99 bra 	$L__BB1_76;
	setp.gt.s32 	%p111, %r2, 2;
	@%p111 bra 	$L__BB1_69;
	setp.eq.s32 	%p117, %r2, 0;
	@%p117 bra 	$L__BB1_91;
	setp.eq.s32 	%p118, %r2, 1;
	@%p118 bra 	$L__BB1_92;
	setp.eq.s32 	%p119, %r2, 2;
	@%p119 bra 	$L__BB1_68;
	bra.uni 	$L__BB1_99;
$L__BB1_68:
	ld.shared.u32 	%r455, [%r504];
	add.s64 	%rd101, %rd30, %rd116;
	st.global.u32 	[%rd101], %r455;
	bra.uni 	$L__BB1_99;
$L__BB1_69:
	setp.gt.s32 	%p112, %r2, 4;
	@%p112 bra 	$L__BB1_73;
	setp.eq.s32 	%p115, %r2, 3;
	@%p115 bra 	$L__BB1_93;
	setp.eq.s32 	%p116, %r2, 4;
	@%p116 bra 	$L__BB1_72;
	bra.uni 	$L__BB1_99;
$L__BB1_72:
	ld.shared.u32 	%r453, [%r504];
	add.s64 	%rd99, %rd28, %rd116;
	st.global.u32 	[%rd99], %r453;
	bra.uni 	$L__BB1_99;
$L__BB1_73:
	setp.eq.s32 	%p113, %r2, 5;
	@%p113 bra 	$L__BB1_94;
	setp.eq.s32 	%p114, %r2, 6;
	@%p114 bra 	$L__BB1_75;
	bra.uni 	$L__BB1_99;
$L__BB1_75:
	ld.shared.u32 	%r451, [%r504];
	add.s64 	%rd97, %rd26, %rd116;
	st.global.u32 	[%rd97], %r451;
	bra.uni 	$L__BB1_99;
$L__BB1_76:
	setp.gt.s32 	%p100, %r2, 10;
	@%p100 bra 	$L__BB1_84;
	setp.gt.s32 	%p106, %r2, 8;
	@%p106 bra 	$L__BB1_81;
	setp.eq.s32 	%p109, %r2, 7;
	@%p109 bra 	$L__BB1_95;
	setp.eq.s32 	%p110, %r2, 8;
	@%p110 bra 	$L__BB1_80;
	bra.uni 	$L__BB1_99;
$L__BB1_80:
	ld.shared.u32 	%r449, [%r504];
	add.s64 	%rd95, %rd24, %rd116;
	st.global.u32 	[%rd95], %r449;
	bra.uni 	$L__BB1_99;
$L__BB1_81:
	setp.eq.s32 	%p107, %r2, 9;
	@%p107 bra 	$L__BB1_96;
	setp.eq.s32 	%p108, %r2, 10;
	@%p108 bra 	$L__BB1_83;
	bra.uni 	$L__BB1_99;
$L__BB1_83:
	ld.shared.u32 	%r447, [%r504];
	add.s64 	%rd93, %rd22, %rd116;
	st.global.u32 	[%rd93], %r447;
	bra.uni 	$L__BB1_99;
$L__BB1_84:
	setp.gt.s32 	%p101, %r2, 12;
	@%p101 bra 	$L__BB1_88;
	setp.eq.s32 	%p104, %r2, 11;
	@%p104 bra 	$L__BB1_97;
	setp.eq.s32 	%p105, %r2, 12;
	@%p105 bra 	$L__BB1_87;
	bra.uni 	$L__BB1_99;
$L__BB1_87:
	ld.shared.u32 	%r445, [%r504];
	add.s64 	%rd91, %rd20, %rd116;
	st.global.u32 	[%rd91], %r445;
	bra.uni 	$L__BB1_99;
$L__BB1_88:
	setp.eq.s32 	%p102, %r2, 13;
	@%p102 bra 	$L__BB1_98;
	setp.eq.s32 	%p103, %r2, 14;
	@%p103 bra 	$L__BB1_90;
	bra.uni 	$L__BB1_99;
$L__BB1_90:
	ld.shared.u32 	%r443, [%r504];
	add.s64 	%rd89, %rd18, %rd116;
	st.global.u32 	[%rd89], %r443;
	bra.uni 	$L__BB1_99;
$L__BB1_91:
	ld.shared.u32 	%r457, [%r504];
	add.s64 	%rd103, %rd32, %rd116;
	st.global.u32 	[%rd103], %r457;
	bra.uni 	$L__BB1_99;
$L__BB1_92:
	ld.shared.u32 	%r456, [%r504];
	add.s64 	%rd102, %rd31, %rd116;
	st.global.u32 	[%rd102], %r456;
	bra.uni 	$L__BB1_99;
$L__BB1_93:
	ld.shared.u32 	%r454, [%r504];
	add.s64 	%rd100, %rd29, %rd116;
	st.global.u32 	[%rd100], %r454;
	bra.uni 	$L__BB1_99;
$L__BB1_94:
	ld.shared.u32 	%r452, [%r504];
	add.s64 	%rd98, %rd27, %rd116;
	st.global.u32 	[%rd98], %r452;
	bra.uni 	$L__BB1_99;
$L__BB1_95:
	ld.shared.u32 	%r450, [%r504];
	add.s64 	%rd96, %rd25, %rd116;
	st.global.u32 	[%rd96], %r450;
	bra.uni 	$L__BB1_99;
$L__BB1_96:
	ld.shared.u32 	%r448, [%r504];
	add.s64 	%rd94, %rd23, %rd116;
	st.global.u32 	[%rd94], %r448;
	bra.uni 	$L__BB1_99;
$L__BB1_97:
	ld.shared.u32 	%r446, [%r504];
	add.s64 	%rd92, %rd21, %rd116;
	st.global.u32 	[%rd92], %r446;
	bra.uni 	$L__BB1_99;
$L__BB1_98:
	ld.shared.u32 	%r444, [%r504];
	add.s64 	%rd90, %rd19, %rd116;
	st.global.u32 	[%rd90], %r444;
$L__BB1_99:
	add.s32 	%r505, %r505, 1;
	add.s64 	%rd116, %rd116, 36;
	add.s32 	%r504, %r504, 4;
	setp.ne.s32 	%p120, %r505, 9;
	@%p120 bra 	$L__BB1_63;
	add.s32 	%r503, %r503, 1;
	setp.ne.s32 	%p121, %r503, 9;
	@%p121 bra 	$L__BB1_62;
	cvta.to.global.u64 	%rd104, %rd52;
	mul.wide.s32 	%rd105, %r2, 4;
	add.s64 	%rd106, %rd104, %rd105;
	st.global.u32 	[%rd106], %r120;
$L__BB1_102:
	ret;

}


// ===== COMPILED SASS (sm_100) =====

	.target	sm_100

	.elftype	@"ET_EXEC"


//--------------------- .note.nv.tkinfo           --------------------------
	.section	.note.nv.tkinfo,"",@"SHT_NOTE"
	.sectionflags	@"SHF_NOTE_NV_TKINFO"
	.tkinfo
        /*0018*/ 	.word	0x00000002
        /*0030*/ 	.string	""
        /*0030*/ 	.string	"ptxas"
        /*0030*/ 	.string	"Cuda compilation tools, release 13.0, V13.0.88"
        /*0030*/ 	.string	"Build cuda_13.0.r13.0/compiler.36424714_0"
        /*0030*/ 	.string	"-arch sm_100 -m 64 "



//--------------------- .note.nv.cuinfo           --------------------------
	.section	.note.nv.cuinfo,"",@"SHT_NOTE"
	.sectionflags	@"SHF_NOTE_NV_CUINFO"
        /*0018*/ 	.short	0x0002
        /*001a*/ 	.short	0x0064
        /*001c*/ 	.short	0x0082
	.zero		2


//--------------------- .nv.info                  --------------------------
	.section	.nv.info,"",@"SHT_CUDA_INFO"
	.align	4


	//----- nvinfo : EIATTR_REGCOUNT
	.align		4
        /*0000*/ 	.byte	0x04, 0x2f
        /*0002*/ 	.short	(.L_11 - .L_10)
	.align		4
.L_10:
        /*0004*/ 	.word	index@(_Z21init_random_generatorP17curandStateXORWOW)
        /*0008*/ 	.word	0x0000001f


	//----- nvinfo : EIATTR_FRAME_SIZE
	.align		4
.L_11:
        /*000c*/ 	.byte	0x04, 0x11
        /*000e*/ 	.short	(.L_13 - .L_12)
	.align		4
.L_12:
        /*0010*/ 	.word	index@(_Z21init_random_generatorP17curandStateXORWOW)
        /*0014*/ 	.word	0x00000000


	//----- nvinfo : EIATTR_REGCOUNT
	.align		4
.L_13:
        /*0018*/ 	.byte	0x04, 0x2f
        /*001a*/ 	.short	(.L_15 - .L_14)
	.align		4
.L_14:
        /*001c*/ 	.word	index@(_Z6markovPiP17curandStateXORWOWifS_S_S_S_S_S_S_S_S_S_S_S_S_S_S_S_)
        /*0020*/ 	.word	0x00000026


	//----- nvinfo : EIATTR_FRAME_SIZE
	.align		4
.L_15:
        /*0024*/ 	.byte	0x04, 0x11
        /*0026*/ 	.short	(.L_17 - .L_16)
	.align		4
.L_16:
        /*0028*/ 	.word	index@($__internal_0_$__cuda_sm3x_div_rn_noftz_f32_slowpath)
        /*002c*/ 	.word	0x00000000


	//----- nvinfo : EIATTR_FRAME_SIZE
	.align		4
.L_17:
        /*0030*/ 	.byte	0x04, 0x11
        /*0032*/ 	.short	(.L_19 - .L_18)
	.align		4
.L_18:
        /*0034*/ 	.word	index@(_Z6markovPiP17curandStateXORWOWifS_S_S_S_S_S_S_S_S_S_S_S_S_S_S_S_)
        /*0038*/ 	.word	0x00000000


	//----- nvinfo : EIATTR_MIN_STACK_SIZE
	.align		4
.L_19:
        /*003c*/ 	.byte	0x04, 0x12
        /*003e*/ 	.short	(.L_21 - .L_20)
	.align		4
.L_20:
        /*0040*/ 	.word	index@(_Z6markovPiP17curandStateXORWOWifS_S_S_S_S_S_S_S_S_S_S_S_S_S_S_S_)
        /*0044*/ 	.word	0x00000000


	//----- nvinfo : EIATTR_MIN_STACK_SIZE
	.align		4
.L_21:
        /*0048*/ 	.byte	0x04, 0x12
        /*004a*/ 	.short	(.L_23 - .L_22)
	.align		4
.L_22:
        /*004c*/ 	.word	index@(_Z21init_random_generatorP17curandStateXORWOW)
        /*0050*/ 	.word	0x00000000
.L_23:


//--------------------- .nv.compat                --------------------------
	.section	.nv.compat,"",@"SHT_CUDA_COMPAT_INFO"
	.align	4
        /*0000*/ 	.byte	0x02, 0x09, 0x00, 0x00, 0x02, 0x02, 0x01, 0x00, 0x02, 0x05, 0x05, 0x00, 0x03, 0x07, 0x01, 0x01
        /*0010*/ 	.byte	0x02, 0x03, 0x00, 0x00, 0x02, 0x06, 0x01, 0x00, 0x04, 0x0b, 0x08, 0x00, 0x01, 0x00, 0x00, 0x00
        /*0020*/ 	.byte	0x00, 0x00, 0x00, 0x00


//--------------------- .nv.info._Z6markovPiP17curandStateXORWOWifS_S_S_S_S_S_S_S_S_S_S_S_S_S_S_S_ --------------------------
	.section	.nv.info._Z6markovPiP17curandStateXORWOWifS_S_S_S_S_S_S_S_S_S_S_S_S_S_S_S_,"",@"SHT_CUDA_INFO"
	.sectionflags	@""
	.align	4


	//----- nvinfo : EIATTR_CUDA_API_VERSION
	.align		4
        /*0000*/ 	.byte	0x04, 0x37
        /*0002*/ 	.short	(.L_25 - .L_24)
.L_24:
        /*0004*/ 	.word	0x00000082


	//----- nvinfo : EIATTR_KPARAM_INFO
	.align		4
.L_25:
        /*0008*/ 	.byte	0x04, 0x17
        /*000a*/ 	.short	(.L_27 - .L_26)
.L_26:
        /*000c*/ 	.word	0x00000000
        /*0010*/ 	.short	0x0013
        /*0012*/ 	.short	0x0090
        /*0014*/ 	.byte	0x00, 0xf5, 0x21, 0x00


	//----- nvinfo : EIATTR_KPARAM_INFO
	.align		4
.L_27:
        /*0018*/ 	.byte	0x04, 0x17
        /*001a*/ 	.short	(.L_29 - .L_28)
.L_28:
        /*001c*/ 	.word	0x00000000
        /*0020*/ 	.short	0x0012
        /*0022*/ 	.short	0x0088
        /*0024*/ 	.byte	0x00, 0xf5, 0x21, 0x00


	//----- nvinfo : EIATTR_KPARAM_INFO
	.align		4
.L_29:
        /*0028*/ 	.byte	0x04, 0x17
        /*002a*/ 	.short	(.L_31 - .L_30)
.L_30:
        /*002c*/ 	.word	0x00000000
        /*0030*/ 	.short	0x0011
        /*0032*/ 	.short	0x0080
        /*0034*/ 	.byte	0x00, 0xf5, 0x21, 0x00


	//----- nvinfo : EIATTR_KPARAM_INFO
	.align		4
.L_31:
        /*0038*/ 	.byte	0x04, 0x17
        /*003a*/ 	.short	(.L_33 - .L_32)
.L_32:
        /*003c*/ 	.word	0x00000000
        /*0040*/ 	.short	0x0010
        /*0042*/ 	.short	0x0078
        /*0044*/ 	.byte	0x00, 0xf5, 0x21, 0x00


	//----- nvinfo : EIATTR_KPARAM_INFO
	.align		4
.L_33:
        /*0048*/ 	.byte	0x04, 0x17
        /*004a*/ 	.short	(.L_35 - .L_34)
.L_34:
        /*004c*/ 	.word	0x00000000
        /*0050*/ 	.short	0x000f
        /*0052*/ 	.short	0x0070
        /*0054*/ 	.byte	0x00, 0xf5, 0x21, 0x00


	//----- nvinfo : EIATTR_KPARAM_INFO
	.align		4
.L_35:
        /*0058*/ 	.byte	0x04, 0x17
        /*005a*/ 	.short	(.L_37 - .L_36)
.L_36:
        /*005c*/ 	.word	0x00000000
        /*0060*/ 	.short	0x000e
        /*0062*/ 	.short	0x0068
        /*0064*/ 	.byte	0x00, 0xf5, 0x21, 0x00


	//----- nvinfo : EIATTR_KPARAM_INFO
	.align		4
.L_37:
        /*0068*/ 	.byte	0x04, 0x17
        /*006a*/ 	.short	(.L_39 - .L_38)
.L_38:
        /*006c*/ 	.word	0x00000000
        /*0070*/ 	.short	0x000d
        /*0072*/ 	.short	0x0060
        /*0074*/ 	.byte	0x00, 0xf5, 0x21, 0x00


	//----- nvinfo : EIATTR_KPARAM_INFO
	.align		4
.L_39:
        /*0078*/ 	.byte	0x04, 0x17
        /*007a*/ 	.short	(.L_41 - .L_40)
.L_40:
        /*007c*/ 	.word	0x00000000
        /*0080*/ 	.short	0x000c
        /*0082*/ 	.short	0x0058
        /*0084*/ 	.byte	0x00, 0xf5, 0x21, 0x00


	//----- nvinfo : EIATTR_KPARAM_INFO
	.align		4
.L_41:
        /*0088*/ 	.byte	0x04, 0x17
        /*008a*/ 	.short	(.L_43 - .L_42)
.L_42:
        /*008c*/ 	.word	0x00000000
        /*0090*/ 	.short	0x000b
        /*0092*/ 	.short	0x0050
        /*0094*/ 	.byte	0x00, 0xf5, 0x21, 0x00


	//----- nvinfo : EIATTR_KPARAM_INFO
	.align		4
.L_43:
        /*0098*/ 	.byte	0x04, 0x17
        /*009a*/ 	.short	(.L_45 - .L_44)
.L_44:
        /*009c*/ 	.word	0x00000000
        /*00a0*/ 	.short	0x000a
        /*00a2*/ 	.short	0x0048
        /*00a4*/ 	.byte	0x00, 0xf5, 0x21, 0x00


	//----- nvinfo : EIATTR_KPARAM_INFO
	.align		4
.L_45:
        /*00a8*/ 	.byte	0x04, 0x17
        /*00aa*/ 	.short	(.L_47 - .L_46)
.L_46:
        /*00ac*/ 	.word	0x00000000
        /*00b0*/ 	.short	0x0009
        /*00b2*/ 	.short	0x0040
        /*00b4*/ 	.byte	0x00, 0xf5, 0x21, 0x00


	//----- nvinfo : EIATTR_KPARAM_INFO
	.align		4
.L_47:
        /*00b8*/ 	.byte	0x04, 0x17
        /*00ba*/ 	.short	(.L_49 - .L_48)
.L_48:
        /*00bc*/ 	.word	0x00000000
        /*00c0*/ 	.short	0x0008
        /*00c2*/ 	.short	0x0038
        /*00c4*/ 	.byte	0x00, 0xf5, 0x21, 0x00


	//----- nvinfo : EIATTR_KPARAM_INFO
	.align		4
.L_49:
        /*00c8*/ 	.byte	0x04, 0x17
        /*00ca*/ 	.short	(.L_51 - .L_50)
.L_50:
        /*00cc*/ 	.word	0x00000000
        /*00d0*/ 	.short	0x0007
        /*00d2*/ 	.short	0x0030
        /*00d4*/ 	.byte	0x00, 0xf5, 0x21, 0x00


	//----- nvinfo : EIATTR_KPARAM_INFO
	.align		4
.L_51:
        /*00d8*/ 	.byte	0x04, 0x17
        /*00da*/ 	.short	(.L_53 - .L_52)
.L_52:
        /*00dc*/ 	.word	0x00000000
        /*00e0*/ 	.short	0x0006
        /*00e2*/ 	.short	0x0028
        /*00e4*/ 	.byte	0x00, 0xf5, 0x21, 0x00


	//----- nvinfo : EIATTR_KPARAM_INFO
	.align		4
.L_53:
        /*00e8*/ 	.byte	0x04, 0x17
        /*00ea*/ 	.short	(.L_55 - .L_54)
.L_54:
        /*00ec*/ 	.word	0x00000000
        /*00f0*/ 	.short	0x0005
        /*00f2*/ 	.short	0x0020
        /*00f4*/ 	.byte	0x00, 0xf5, 0x21, 0x00


	//----- nvinfo : EIATTR_KPARAM_INFO
	.align		4
.L_55:
        /*00f8*/ 	.byte	0x04, 0x17
        /*00fa*/ 	.short	(.L_57 - .L_56)
.L_56:
        /*00fc*/ 	.word	0x00000000
        /*0100*/ 	.short	0x0004
        /*0102*/ 	.short	0x0018
        /*0104*/ 	.byte	0x00, 0xf5, 0x21, 0x00


	//----- nvinfo : EIATTR_KPARAM_INFO
	.align		4
.L_57:
        /*0108*/ 	.byte	0x04, 0x17
        /*010a*/ 	.short	(.L_59 - .L_58)
.L_58:
        /*010c*/ 	.word	0x00000000
        /*0110*/ 	.short	0x0003
        /*0112*/ 	.short	0x0014
        /*0114*/ 	.byte	0x00, 0xf0, 0x11, 0x00


	//----- nvinfo : EIATTR_KPARAM_INFO
	.align		4
.L_59:
        /*0118*/ 	.byte	0x04, 0x17
        /*011a*/ 	.short	(.L_61 - .L_60)
.L_60:
        /*011c*/ 	.word	0x00000000
        /*0120*/ 	.short	0x0002
        /*0122*/ 	.short	0x0010
        /*0124*/ 	.byte	0x00, 0xf0, 0x11, 0x00


	//----- nvinfo : EIATTR_KPARAM_INFO
	.align		4
.L_61:
        /*0128*/ 	.byte	0x04, 0x17
        /*012a*/ 	.short	(.L_63 - .L_62)
.L_62:
        /*012c*/ 	.word	0x00000000
        /*0130*/ 	.short	0x0001
        /*0132*/ 	.short	0x0008
        /*0134*/ 	.byte	0x00, 0xf5, 0x21, 0x00


	//----- nvinfo : EIATTR_KPARAM_INFO
	.align		4
.L_63:
        /*0138*/ 	.byte	0x04, 0x17
        /*013a*/ 	.short	(.L_65 - .L_64)
.L_64:
        /*013c*/ 	.word	0x00000000
        /*0140*/ 	.short	0x0000
        /*0142*/ 	.short	0x0000
        /*0144*/ 	.byte	0x00, 0xf5, 0x21, 0x00


	//----- nvinfo : EIATTR_SPARSE_MMA_MASK
	.align		4
.L_65:
        /*0148*/ 	.byte	0x03, 0x50
        /*014a*/ 	.short	0x0000


	//----- nvinfo : EIATTR_MAXREG_COUNT
	.align		4
        /*014c*/ 	.byte	0x03, 0x1b
        /*014e*/ 	.short	0x00ff


	//----- nvinfo : EIATTR_NUM_BARRIERS
	.align		4
        /*0150*/ 	.byte	0x02, 0x4c
        /*0152*/ 	.byte	0x01
	.zero		1


	//----- nvinfo : EIATTR_MERCURY_ISA_VERSION
	.align		4
        /*0154*/ 	.byte	0x03, 0x5f
        /*0156*/ 	.short	0x0101


	//----- nvinfo : EIATTR_VRC_CTA_INIT_COUNT
	.align		4
        /*0158*/ 	.byte	0x02, 0x4a
	.zero		1
	.zero		1


	//----- nvinfo : EIATTR_EXIT_INSTR_OFFSETS
	.align		4
        /*015c*/ 	.byte	0x04, 0x1c
        /*015e*/ 	.short	(.L_67 - .L_66)


	//   ....[0]....
.L_66:
        /*0160*/ 	.word	0x00000470


	//   ....[1]....
        /*0164*/ 	.word	0x000042e0


	//   ....[2]....
        /*0168*/ 	.word	0x000057c0


	//----- nvinfo : EIATTR_INDIRECT_BRANCH_TARGETS
	.align		4
.L_67:
        /*016c*/ 	.byte	0x04, 0x34
        /*016e*/ 	.short	(.L_69 - .L_68)


	//   ....[0]....
.L_68:
        /*0170*/ 	.word	.L_x_73@srel
        /*0174*/ 	.short	0x0
        /*0176*/ 	.short	0x0
        /*0178*/ 	.word	0x4
        /*017c*/ 	.word	.L_x_74@srel
        /*0180*/ 	.word	.L_x_75@srel
        /*0184*/ 	.word	.L_x_76@srel
        /*0188*/ 	.word	.L_x_45@srel


	//   ....[1]....
        /*018c*/ 	.word	.L_x_78@srel
        /*0190*/ 	.short	0x0
        /*0192*/ 	.short	0x0
        /*0194*/ 	.word	0x3
        /*0198*/ 	.word	.L_x_79@srel
        /*019c*/ 	.word	.L_x_80@srel
        /*01a0*/ 	.word	.L_x_45@srel


	//   ....[2]....
        /*01a4*/ 	.word	.L_x_82@srel
        /*01a8*/ 	.short	0x0
        /*01aa*/ 	.short	0x0
        /*01ac*/ 	.word	0x3
        /*01b0*/ 	.word	.L_x_83@srel
        /*01b4*/ 	.word	.L_x_84@srel
        /*01b8*/ 	.word	.L_x_45@srel


	//   ....[3]....
        /*01bc*/ 	.word	.L_x_86@srel
        /*01c0*/ 	.short	0x0
        /*01c2*/ 	.short	0x0
        /*01c4*/ 	.word	0x3
        /*01c8*/ 	.word	.L_x_87@srel
        /*01cc*/ 	.word	.L_x_88@srel
        /*01d0*/ 	.word	.L_x_45@srel


	//   ....[4]....
        /*01d4*/ 	.word	.L_x_90@srel
        /*01d8*/ 	.short	0x0
        /*01da*/ 	.short	0x0
        /*01dc*/ 	.word	0x3
        /*01e0*/ 	.word	.L_x_91@srel
        /*01e4*/ 	.word	.L_x_92@srel
        /*01e8*/ 	.word	.L_x_45@srel


	//   ....[5]....
        /*01ec*/ 	.word	.L_x_94@srel
        /*01f0*/ 	.short	0x0
        /*01f2*/ 	.short	0x0
        /*01f4*/ 	.word	0x3
        /*01f8*/ 	.word	.L_x_95@srel
        /*01fc*/ 	.word	.L_x_96@srel
        /*0200*/ 	.word	.L_x_45@srel


	//   ....[6]....
        /*0204*/ 	.word	.L_x_98@srel
        /*0208*/ 	.short	0x0
        /*020a*/ 	.short	0x0
        /*020c*/ 	.word	0x3
        /*0210*/ 	.word	.L_x_99@srel
        /*0214*/ 	.word	.L_x_100@srel
        /*0218*/ 	.word	.L_x_45@srel


	//----- nvinfo : EIATTR_CRS_STACK_SIZE
	.align		4
.L_69:
        /*021c*/ 	.byte	0x04, 0x1e
        /*021e*/ 	.short	(.L_71 - .L_70)
.L_70:
        /*0220*/ 	.word	0x00000000


	//----- nvinfo : EIATTR_CBANK_PARAM_SIZE
	.align		4
.L_71:
        /*0224*/ 	.byte	0x03, 0x19
        /*0226*/ 	.short	0x0098


	//----- nvinfo : EIATTR_PARAM_CBANK
	.align		4
        /*0228*/ 	.byte	0x04, 0x0a
        /*022a*/ 	.short	(.L_73 - .L_72)
	.align		4
.L_72:
        /*022c*/ 	.word	index@(.nv.constant0._Z6markovPiP17curandStateXORWOWifS_S_S_S_S_S_S_S_S_S_S_S_S_S_S_S_)
        /*0230*/ 	.short	0x0380
        /*0232*/ 	.short	0x0098


	//----- nvinfo : EIATTR_SW_WAR
	.align		4
.L_73:
        /*0234*/ 	.byte	0x04, 0x36
        /*0236*/ 	.short	(.L_75 - .L_74)
.L_74:
        /*0238*/ 	.word	0x00000008
.L_75:


//--------------------- .nv.info._Z21init_random_generatorP17curandStateXORWOW --------------------------
	.section	.nv.info._Z21init_random_generatorP17curandStateXORWOW,"",@"SHT_CUDA_INFO"
	.sectionflags	@""
	.align	4


	//----- nvinfo : EIATTR_CUDA_API_VERSION
	.align		4
        /*0000*/ 	.byte	0x04, 0x37
        /*0002*/ 	.short	(.L_77 - .L_76)
.L_76:
        /*0004*/ 	.word	0x00000082


	//----- nvinfo : EIATTR_KPARAM_INFO
	.align		4
.L_77:
        /*0008*/ 	.byte	0x04, 0x17
        /*000a*/ 	.short	(.L_79 - .L_78)
.L_78:
        /*000c*/ 	.word	0x00000000
        /*0010*/ 	.short	0x0000
        /*0012*/ 	.short	0x0000
        /*0014*/ 	.byte	0x00, 0xf5, 0x21, 0x00


	//----- nvinfo : EIATTR_SPARSE_MMA_MASK
	.align		4
.L_79:
        /*0018*/ 	.byte	0x03, 0x50
        /*001a*/ 	.short	0x0000


	//----- nvinfo : EIATTR_MAXREG_COUNT
	.align		4
        /*001c*/ 	.byte	0x03, 0x1b
        /*001e*/ 	.short	0x00ff


	//----- nvinfo : EIATTR_MERCURY_ISA_VERSION
	.align		4
        /*0020*/ 	.byte	0x03, 0x5f
        /*0022*/ 	.short	0x0101


	//----- nvinfo : EIATTR_VRC_CTA_INIT_COUNT
	.align		4
        /*0024*/ 	.byte	0x02, 0x4a
	.zero		1
	.zero		1


	//----- nvinfo : EIATTR_EXIT_INSTR_OFFSETS
	.align		4
        /*0028*/ 	.byte	0x04, 0x1c
        /*002a*/ 	.short	(.L_81 - .L_80)


	//   ....[0]....
.L_80:
        /*002c*/ 	.word	0x00000e80


	//----- nvinfo : EIATTR_CRS_STACK_SIZE
	.align		4
.L_81:
        /*0030*/ 	.byte	0x04, 0x1e
        /*0032*/ 	.short	(.L_83 - .L_82)
.L_82:
        /*0034*/ 	.word	0x00000000


	//----- nvinfo : EIATTR_CBANK_PARAM_SIZE
	.align		4
.L_83:
        /*0038*/ 	.byte	0x03, 0x19
        /*003a*/ 	.short	0x0008


	//----- nvinfo : EIATTR_PARAM_CBANK
	.align		4
        /*003c*/ 	.byte	0x04, 0x0a
        /*003e*/ 	.short	(.L_85 - .L_84)
	.align		4
.L_84:
        /*0040*/ 	.word	index@(.nv.constant0._Z21init_random_generatorP17curandStateXORWOW)
        /*0044*/ 	.short	0x0380
        /*0046*/ 	.short	0x0008


	//----- nvinfo : EIATTR_SW_WAR
	.align		4
.L_85:
        /*0048*/ 	.byte	0x04, 0x36
        /*004a*/ 	.short	(.L_87 - .L_86)
.L_86:
        /*004c*/ 	.word	0x00000008
.L_87:


//--------------------- .nv.callgraph             --------------------------
	.section	.nv.callgraph,"",@"SHT_CUDA_CALLGRAPH"
	.align	4
	.sectionentsize	8
	.align		4
        /*0000*/ 	.word	0x00000000
	.align		4
        /*0004*/ 	.word	0xffffffff
	.align		4
        /*0008*/ 	.word	0x00000000
	.align		4
        /*000c*/ 	.word	0xfffffffe
	.align		4
        /*0010*/ 	.word	0x00000000
	.align		4
        /*0014*/ 	.word	0xfffffffd
	.align		4
        /*0018*/ 	.word	0x00000000
	.align		4
        /*001c*/ 	.word	0xfffffffc


//--------------------- .nv.constant4             --------------------------
	.section	.nv.constant4,"a",@progbits
	.align	8
	.align		8
.nv.constant4:
        /*0000*/ 	.dword	precalc_xorwow_matrix
	.align		8
        /*0008*/ 	.dword	precalc_xorwow_offset_matrix
	.align		8
        /*0010*/ 	.dword	mrg32k3aM1
	.align		8
        /*0018*/ 	.dword	mrg32k3aM2
	.align		8
        /*0020*/ 	.dword	mrg32k3aM1SubSeq
	.align		8
        /*0028*/ 	.dword	mrg32k3aM2SubSeq
	.align		8
        /*0030*/ 	.dword	mrg32k3aM1Seq
	.align		8
        /*0038*/ 	.dword	mrg32k3aM2Seq


//--------------------- .nv.constant3             --------------------------
	.section	.nv.constant3,"a",@progbits
	.align	8
.nv.constant3:
	.type		__cr_lgamma_table,@object
	.size		__cr_lgamma_table,(d_mask - __cr_lgamma_table)
__cr_lgamma_table:
        /*0000*/ 	.byte	0x00, 0x00, 0x00, 0x00, 0x00, 0x00, 0x00, 0x00, 0x00, 0x00, 0x00, 0x00, 0x00, 0x00, 0x00, 0x00
        /*0010*/ 	.byte	0xef, 0x39, 0xfa, 0xfe, 0x42, 0x2e, 0xe6, 0x3f, 0x02, 0x20, 0x2a, 0xfa, 0x0b, 0xab, 0xfc, 0x3f
        /*0020*/ 	.byte	0xf9, 0x2c, 0x92, 0x7c, 0xa7, 0x6c, 0x09, 0x40, 0xc9, 0x79, 0x44, 0x3c, 0x64, 0x26, 0x13, 0x40
        /*0030*/ 	.byte	0xca, 0x01, 0xcf, 0x3a, 0x27, 0x51, 0x1a, 0x40, 0x30, 0xcc, 0x2d, 0xf3, 0xe1, 0x0c, 0x21, 0x40
        /*0040*/ 	.byte	0x0d, 0xb7, 0xfc, 0x82, 0x8e, 0x35, 0x25, 0x40
	.type		d_mask,@object
	.size		d_mask,(.L_9 - d_mask)
d_mask:
	.zero		324
.L_9:


//--------------------- .nv.constant2._Z6markovPiP17curandStateXORWOWifS_S_S_S_S_S_S_S_S_S_S_S_S_S_S_S_ --------------------------
	.section	.nv.constant2._Z6markovPiP17curandStateXORWOWifS_S_S_S_S_S_S_S_S_S_S_S_S_S_S_S_,"a",@progbits
	.sectionflags	@""
	.align	4
.nv.constant2._Z6markovPiP17curandStateXORWOWifS_S_S_S_S_S_S_S_S_S_S_S_S_S_S_S_:
        /*0000*/ 	.byte	0xb0, 0x4f, 0x00, 0x00, 0x00, 0x50, 0x00, 0x00, 0x60, 0x4f, 0x00, 0x00, 0x20, 0x57, 0x00, 0x00
        /*0010*/ 	.byte	0x30, 0x51, 0x00, 0x00, 0xe0, 0x50, 0x00, 0x00, 0x20, 0x57, 0x00, 0x00, 0x40, 0x52, 0x00, 0x00
        /*0020*/ 	.byte	0xf0, 0x51, 0x00, 0x00, 0x20, 0x57, 0x00, 0x00, 0x90, 0x53, 0x00, 0x00, 0x40, 0x53, 0x00, 0x00
        /*0030*/ 	.byte	0x20, 0x57, 0x00, 0x00, 0xa0, 0x54, 0x00, 0x00, 0x50, 0x54, 0x00, 0x00, 0x20, 0x57, 0x00, 0x00
        /*0040*/ 	.byte	0xd0, 0x55, 0x00, 0x00, 0x80, 0x55, 0x00, 0x00, 0x20, 0x57, 0x00, 0x00, 0xe0, 0x56, 0x00, 0x00
        /*0050*/ 	.byte	0x90, 0x56, 0x00, 0x00, 0x20, 0x57, 0x00, 0x00


//--------------------- .text._Z6markovPiP17curandStateXORWOWifS_S_S_S_S_S_S_S_S_S_S_S_S_S_S_S_ --------------------------
	.section	.text._Z6markovPiP17curandStateXORWOWifS_S_S_S_S_S_S_S_S_S_S_S_S_S_S_S_,"ax",@progbits
	.align	128
        .global         _Z6markovPiP17curandStateXORWOWifS_S_S_S_S_S_S_S_S_S_S_S_S_S_S_S_
        .type           _Z6markovPiP17curandStateXORWOWifS_S_S_S_S_S_S_S_S_S_S_S_S_S_S_S_,@function
        .size           _Z6markovPiP17curandStateXORWOWifS_S_S_S_S_S_S_S_S_S_S_S_S_S_S_S_,(.L_x_102 - _Z6markovPiP17curandStateXORWOWifS_S_S_S_S_S_S_S_S_S_S_S_S_S_S_S_)
        .other          _Z6markovPiP17curandStateXORWOWifS_S_S_S_S_S_S_S_S_S_S_S_S_S_S_S_,@"STO_CUDA_ENTRY STV_DEFAULT"
_Z6markovPiP17curandStateXORWOWifS_S_S_S_S_S_S_S_S_S_S_S_S_S_S_S_:
.text._Z6markovPiP17curandStateXORWOWifS_S_S_S_S_S_S_S_S_S_S_S_S_S_S_S_:
[----:B------:R-:W-:Y:S01]  /*0000*/  LDC R1, c[0x0][0x37c] ;  /* 0x0000df00ff017b82 */ /* 0x000fe20000000800 */
[----:B------:R-:W0:Y:S07]  /*0010*/  S2R R9, SR_TID.X ;  /* 0x0000000000097919 */ /* 0x000e2e0000002100 */
[----:B------:R-:W1:Y:S01]  /*0020*/  LDC.64 R2, c[0x0][0x380] ;  /* 0x0000e000ff027b82 */ /* 0x000e620000000a00 */
[----:B------:R-:W2:Y:S01]  /*0030*/  LDCU.64 UR10, c[0x0][0x358] ;  /* 0x00006b00ff0a77ac */ /* 0x000ea20008000a00 */
[----:B------:R-:W0:Y:S02]  /*0040*/  S2R R4, SR_TID.Y ;  /* 0x0000000000047919 */ /* 0x000e240000002200 */
[----:B0-----:R-:W-:-:S04]  /*0050*/  IMAD R5, R4, 0x9, R9 ;  /* 0x0000000904057824 */ /* 0x001fc800078e0209 */
[----:B-1----:R-:W-:-:S06]  /*0060*/  IMAD.WIDE.U32 R2, R5, 0x4, R2 ;  /* 0x0000000405027825 */ /* 0x002fcc00078e0002 */
[----:B--2---:R-:W2:Y:S01]  /*0070*/  LDG.E R2, desc[UR10][R2.64] ;  /* 0x0000000a02027981 */ /* 0x004ea2000c1e1900 */
[----:B------:R-:W-:Y:S01]  /*0080*/  MOV R0, 0x400 ;  /* 0x0000040000007802 */ /* 0x000fe20000000f00 */
[----:B------:R-:W0:Y:S01]  /*0090*/  LDCU UR8, c[0x0][0x360] ;  /* 0x00006c00ff0877ac */ /* 0x000e220008000800 */
[----:B------:R-:W-:Y:S01]  /*00a0*/  S2UR UR4, SR_CTAID.X ;  /* 0x00000000000479c3 */ /* 0x000fe20000002500 */
[----:B------:R-:W1:Y:S01]  /*00b0*/  S2R R5, SR_CgaCtaId ;  /* 0x0000000000057919 */ /* 0x000e620000008800 */
[----:B------:R-:W3:Y:S06]  /*00c0*/  S2R R13, SR_CTAID.Y ;  /* 0x00000000000d7919 */ /* 0x000eec0000002600 */
[----:B------:R-:W4:Y:S01]  /*00d0*/  S2UR UR5, SR_CTAID.Y ;  /* 0x00000000000579c3 */ /* 0x000f220000002600 */
[----:B0-----:R-:W-:-:S05]  /*00e0*/  IMAD R11, R9, UR8, R4 ;  /* 0x00000008090b7c24 */ /* 0x001fca000f8e0204 */
[----:B------:R-:W-:Y:S01]  /*00f0*/  ISETP.GT.U32.AND P0, PT, R11, 0x31, PT ;  /* 0x000000310b00780c */ /* 0x000fe20003f04070 */
[----:B----4-:R-:W-:Y:S01]  /*0100*/  UIMAD UR8, UR8, UR4, UR5 ;  /* 0x00000004080872a4 */ /* 0x010fe2000f8e0205 */
[----:B-1----:R-:W-:-:S05]  /*0110*/  LEA R10, R5, R0, 0x18 ;  /* 0x00000000050a7211 */ /* 0x002fca00078ec0ff */
[----:B------:R-:W-:-:S04]  /*0120*/  IMAD R0, R9, 0x24, R10 ;  /* 0x0000002409007824 */ /* 0x000fc800078e020a */
[----:B------:R-:W-:-:S05]  /*0130*/  IMAD R5, R4, 0x4, R0 ;  /* 0x0000000404057824 */ /* 0x000fca00078e0200 */
[----:B--2---:R0:W-:Y:S04]  /*0140*/  STS [R5], R2 ;  /* 0x0000000205007388 */ /* 0x0041e80000000800 */
[----:B------:R0:W-:Y:S04]  /*0150*/  STS [R5+0x144], R2 ;  /* 0x0001440205007388 */ /* 0x0001e80000000800 */
        /* <DEDUP_REMOVED lines=47> */
[----:B------:R0:W-:Y:S01]  /*0450*/  STS [R5+0x3e04], R2 ;  /* 0x003e040205007388 */ /* 0x0001e20000000800 */
[----:B------:R-:W-:Y:S06]  /*0460*/  BAR.SYNC.DEFER_BLOCKING 0x0 ;  /* 0x0000000000007b1d */ /* 0x000fec0000010000 */
[----:B---3--:R-:W-:Y:S05]  /*0470*/  @P0 EXIT ;  /* 0x000000000000094d */ /* 0x008fea0003800000 */
[----:B------:R-:W1:Y:S01]  /*0480*/  LDC.64 R6, c[0x0][0x388] ;  /* 0x0000e200ff067b82 */ /* 0x000e620000000a00 */
[----:B------:R-:W-:-:S04]  /*0490*/  IMAD R0, R9, 0x9, R4 ;  /* 0x0000000909007824 */ /* 0x000fc800078e0204 */
[----:B------:R-:W-:-:S04]  /*04a0*/  IMAD R3, R13, 0x51, R0 ;  /* 0x000000510d037824 */ /* 0x000fc800078e0200 */
[----:B-1----:R-:W-:-:S05]  /*04b0*/  IMAD.WIDE.U32 R6, R3, 0x30, R6 ;  /* 0x0000003003067825 */ /* 0x002fca00078e0006 */
[----:B0-----:R0:W5:Y:S04]  /*04c0*/  LDG.E.64 R4, desc[UR10][R6.64] ;  /* 0x0000000a06047981 */ /* 0x001168000c1e1b00 */
[----:B------:R0:W5:Y:S04]  /*04d0*/  LDG.E.64 R14, desc[UR10][R6.64+0x8] ;  /* 0x0000080a060e7981 */ /* 0x000168000c1e1b00 */
[----:B------:R0:W5:Y:S01]  /*04e0*/  LDG.E.64 R12, desc[UR10][R6.64+0x10] ;  /* 0x0000100a060c7981 */ /* 0x000162000c1e1b00 */
[----:B------:R-:W1:Y:S01]  /*04f0*/  LDCU UR4, c[0x0][0x390] ;  /* 0x00007200ff0477ac */ /* 0x000e620008000800 */
[----:B------:R-:W-:Y:S01]  /*0500*/  BSSY.RECONVERGENT B0, `(.L_x_0) ;  /* 0x00003d2000007945 */ /* 0x000fe20003800200 */
[----:B------:R-:W-:-:S02]  /*0510*/  IMAD R10, R11, 0x144, R10 ;  /* 0x000001440b0a7824 */ /* 0x000fc400078e020a */
[----:B------:R-:W-:Y:S02]  /*0520*/  IMAD.MOV.U32 R8, RZ, RZ, RZ ;  /* 0x000000ffff087224 */ /* 0x000fe400078e00ff */
[----:B01----:R-:W-:-:S07]  /*0530*/  IMAD.U32 R2, RZ, RZ, UR4 ;  /* 0x00000004ff027e24 */ /* 0x003fce000f8e00ff */
.L_x_42:
[----:B01---5:R-:W-:Y:S01]  /*0540*/  SHF.R.U32.HI R0, RZ, 0x2, R5 ;  /* 0x00000002ff007819 */ /* 0x023fe20000011605 */
[----:B------:R-:W-:Y:S01]  /*0550*/  IMAD.SHL.U32 R3, R13, 0x10, RZ ;  /* 0x000000100d037824 */ /* 0x000fe200078e00ff */
[----:B------:R-:W-:Y:S01]  /*0560*/  SHF.R.U32.HI R9, RZ, 0x2, R14 ;  /* 0x00000002ff097819 */ /* 0x000fe2000001160e */
[----:B------:R-:W-:Y:S01]  /*0570*/  BSSY.RECONVERGENT B1, `(.L_x_1) ;  /* 0x000003d000017945 */ /* 0x000fe20003800200 */
[----:B------:R-:W-:Y:S01]  /*0580*/  LOP3.LUT R0, R0, R5, RZ, 0x3c, !PT ;  /* 0x0000000500007212 */ /* 0x000fe200078e3cff */
[----:B------:R-:W-:Y:S01]  /*0590*/  IMAD.MOV.U32 R16, RZ, RZ, R2 ;  /* 0x000000ffff107224 */ /* 0x000fe200078e0002 */
[----:B------:R-:W-:-:S03]  /*05a0*/  LOP3.LUT R14, R9, R14, RZ, 0x3c, !PT ;  /* 0x0000000e090e7212 */ /* 0x000fc600078e3cff */
[----:B------:R-:W-:-:S05]  /*05b0*/  IMAD.SHL.U32 R5, R0, 0x2, RZ ;  /* 0x0000000200057824 */ /* 0x000fca00078e00ff */
[----:B------:R-:W-:-:S04]  /*05c0*/  LOP3.LUT R0, R0, R5, R3, 0x96, !PT ;  /* 0x0000000500007212 */ /* 0x000fc800078e9603 */
[----:B------:R-:W-:Y:S01]  /*05d0*/  LOP3.LUT R9, R0, R13, RZ, 0x3c, !PT ;  /* 0x0000000d00097212 */ /* 0x000fe200078e3cff */
[----:B------:R-:W-:-:S04]  /*05e0*/  IMAD.SHL.U32 R0, R14, 0x2, RZ ;  /* 0x000000020e007824 */ /* 0x000fc800078e00ff */
[----:B------:R-:W-:-:S05]  /*05f0*/  IMAD.SHL.U32 R3, R9, 0x10, RZ ;  /* 0x0000001009037824 */ /* 0x000fca00078e00ff */
[----:B------:R-:W-:Y:S01]  /*0600*/  LOP3.LUT R14, R14, R0, R3, 0x96, !PT ;  /* 0x000000000e0e7212 */ /* 0x000fe200078e9603 */
[----:B------:R-:W-:Y:S01]  /*0610*/  IMAD.MOV.U32 R0, RZ, RZ, 0x2f800000 ;  /* 0x2f800000ff007424 */ /* 0x000fe200078e00ff */
[C---:B------:R-:W-:Y:S01]  /*0620*/  IADD3 R3, PT, PT, R4.reuse, 0x587c5, R9 ;  /* 0x000587c504037810 */ /* 0x040fe20007ffe009 */
[----:B------:R-:W-:Y:S01]  /*0630*/  VIADD R4, R4, 0xb0f8a ;  /* 0x000b0f8a04047836 */ /* 0x000fe20000000000 */
[----:B------:R-:W-:Y:S02]  /*0640*/  LOP3.LUT R17, R14, R9, RZ, 0x3c, !PT ;  /* 0x000000090e117212 */ /* 0x000fe400078e3cff */
[----:B------:R-:W-:-:S03]  /*0650*/  I2FP.F32.U32 R3, R3 ;  /* 0x0000000300037245 */ /* 0x000fc60000201000 */
[----:B------:R-:W-:Y:S02]  /*0660*/  IMAD.IADD R5, R17, 0x1, R4 ;  /* 0x0000000111057824 */ /* 0x000fe400078e0204 */
[----:B------:R-:W-:-:S03]  /*0670*/  FFMA R14, R3, R0, 1.1641532182693481445e-10 ;  /* 0x2f000000030e7423 */ /* 0x000fc60000000000 */
[----:B------:R-:W-:Y:S01]  /*0680*/  I2FP.F32.U32 R5, R5 ;  /* 0x0000000500057245 */ /* 0x000fe20000201000 */
[----:B------:R-:W0:Y:S04]  /*0690*/  F2F.F64.F32 R18, R14 ;  /* 0x0000000e00127310 */ /* 0x000e280000201800 */
[----:B------:R-:W-:-:S04]  /*06a0*/  FFMA R22, R5, R0, 1.1641532182693481445e-10 ;  /* 0x2f00000005167423 */ /* 0x000fc80000000000 */
[----:B------:R-:W1:Y:S01]  /*06b0*/  F2F.F64.F32 R20, R22 ;  /* 0x0000001600147310 */ /* 0x000e620000201800 */
[----:B0-----:R-:W-:-:S07]  /*06c0*/  DMUL R18, R18, 3 ;  /* 0x4008000012127828 */ /* 0x001fce0000000000 */
[----:B------:R0:W2:Y:S01]  /*06d0*/  F2I.F64.TRUNC R3, R18 ;  /* 0x0000001200037311 */ /* 0x0000a2000030d100 */
[----:B-1----:R-:W-:-:S07]  /*06e0*/  DMUL R20, R20, 3 ;  /* 0x4008000014147828 */ /* 0x002fce0000000000 */
[----:B------:R0:W1:Y:S04]  /*06f0*/  F2I.F64.TRUNC R5, R20 ;  /* 0x0000001400057311 */ /* 0x000068000030d100 */
.L_x_2:
[----:B------:R-:W-:Y:S01]  /*0700*/  SHF.R.U32.HI R14, RZ, 0x2, R15 ;  /* 0x00000002ff0e7819 */ /* 0x000fe2000001160f */
[----:B------:R-:W-:Y:S01]  /*0710*/  IMAD.MOV.U32 R23, RZ, RZ, 0x48 ;  /* 0x00000048ff177424 */ /* 0x000fe200078e00ff */
[----:B0-----:R-:W-:Y:S02]  /*0720*/  SHF.R.U32.HI R19, RZ, 0x2, R12 ;  /* 0x00000002ff137819 */ /* 0x001fe4000001160c */
[----:B------:R-:W-:Y:S01]  /*0730*/  LOP3.LUT R14, R14, R15, RZ, 0x3c, !PT ;  /* 0x0000000f0e0e7212 */ /* 0x000fe200078e3cff */
[----:B------:R-:W-:Y:S01]  /*0740*/  IMAD.SHL.U32 R15, R17, 0x10, RZ ;  /* 0x00000010110f7824 */ /* 0x000fe200078e00ff */
[----:B------:R-:W-:-:S03]  /*0750*/  LOP3.LUT R19, R19, R12, RZ, 0x3c, !PT ;  /* 0x0000000c13137212 */ /* 0x000fc600078e3cff */
[----:B------:R-:W-:-:S05]  /*0760*/  IMAD.SHL.U32 R18, R14, 0x2, RZ ;  /* 0x000000020e127824 */ /* 0x000fca00078e00ff */
[----:B------:R-:W-:Y:S01]  /*0770*/  LOP3.LUT R18, R14, R18, R15, 0x96, !PT ;  /* 0x000000120e127212 */ /* 0x000fe200078e960f */
[----:B------:R-:W-:Y:S02]  /*0780*/  IMAD.MOV.U32 R14, RZ, RZ, R9 ;  /* 0x000000ffff0e7224 */ /* 0x000fe400078e0009 */
[----:B------:R-:W-:Y:S01]  /*0790*/  IMAD.SHL.U32 R15, R19, 0x2, RZ ;  /* 0x00000002130f7824 */ /* 0x000fe200078e00ff */
[----:B------:R-:W-:-:S04]  /*07a0*/  LOP3.LUT R9, R18, R17, RZ, 0x3c, !PT ;  /* 0x0000001112097212 */ /* 0x000fc800078e3cff */
[C---:B------:R-:W-:Y:S01]  /*07b0*/  IADD3 R12, PT, PT, R4.reuse, 0x587c5, R9 ;  /* 0x000587c5040c7810 */ /* 0x040fe20007ffe009 */
[----:B------:R-:W-:Y:S02]  /*07c0*/  IMAD.SHL.U32 R18, R9, 0x10, RZ ;  /* 0x0000001009127824 */ /* 0x000fe400078e00ff */
[----:B------:R-:W-:-:S03]  /*07d0*/  VIADD R4, R4, 0xb0f8a ;  /* 0x000b0f8a04047836 */ /* 0x000fc60000000000 */
[----:B------:R-:W-:Y:S02]  /*07e0*/  LOP3.LUT R18, R19, R15, R18, 0x96, !PT ;  /* 0x0000000f13127212 */ /* 0x000fe400078e9612 */
[----:B------:R-:W-:Y:S02]  /*07f0*/  I2FP.F32.U32 R15, R12 ;  /* 0x0000000c000f7245 */ /* 0x000fe40000201000 */
[----:B------:R-:W-:-:S03]  /*0800*/  LOP3.LUT R19, R18, R9, RZ, 0x3c, !PT ;  /* 0x0000000912137212 */ /* 0x000fc600078e3cff */
[----:B------:R-:W-:Y:S02]  /*0810*/  FFMA R15, R15, R0, 1.1641532182693481445e-10 ;  /* 0x2f0000000f0f7423 */ /* 0x000fe40000000000 */
[----:B------:R-:W-:Y:S02]  /*0820*/  IMAD.IADD R12, R4, 0x1, R19 ;  /* 0x00000001040c7824 */ /* 0x000fe400078e0213 */
[----:B------:R-:W-:-:S03]  /*0830*/  FMUL R15, R15, 3 ;  /* 0x404000000f0f7820 */ /* 0x000fc60000400000 */
[----:B------:R-:W-:Y:S02]  /*0840*/  I2FP.F32.U32 R21, R12 ;  /* 0x0000000c00157245 */ /* 0x000fe40000201000 */
[----:B------:R0:W2:Y:S03]  /*0850*/  F2I.TRUNC.NTZ R12, R15 ;  /* 0x0000000f000c7305 */ /* 0x0000a6000020f100 */
[----:B------:R-:W-:-:S04]  /*0860*/  FFMA R21, R21, R0, 1.1641532182693481445e-10 ;  /* 0x2f00000015157423 */ /* 0x000fc80000000000 */
[----:B------:R-:W-:Y:S01]  /*0870*/  FMUL R18, R21, 3 ;  /* 0x4040000015127820 */ /* 0x000fe20000400000 */
[----:B0-----:R-:W-:Y:S02]  /*0880*/  IMAD.MOV.U32 R15, RZ, RZ, R13 ;  /* 0x000000ffff0f7224 */ /* 0x001fe400078e000d */
[----:B------:R-:W-:-:S03]  /*0890*/  IMAD.MOV.U32 R13, RZ, RZ, R17 ;  /* 0x000000ffff0d7224 */ /* 0x000fc600078e0011 */
[----:B------:R-:W1:Y:S01]  /*08a0*/  F2I.TRUNC.NTZ R18, R18 ;  /* 0x0000001200127305 */ /* 0x000e62000020f100 */
[----:B------:R-:W-:Y:S02]  /*08b0*/  IMAD.MOV.U32 R17, RZ, RZ, R19 ;  /* 0x000000ffff117224 */ /* 0x000fe400078e0013 */
[----:B--2---:R-:W-:Y:S02]  /*08c0*/  IMAD R21, R3, 0x3, R12 ;  /* 0x0000000303157824 */ /* 0x004fe400078e020c */
[----:B-1----:R-:W-:-:S04]  /*08d0*/  IMAD R22, R5, 0x3, R18 ;  /* 0x0000000305167824 */ /* 0x002fc800078e0212 */
[----:B------:R-:W-:-:S04]  /*08e0*/  IMAD R12, R22, 0x9, R21 ;  /* 0x00000009160c7824 */ /* 0x000fc800078e0215 */
[----:B------:R-:W-:Y:S02]  /*08f0*/  IMAD R20, R12, 0x4, R23 ;  /* 0x000000040c147824 */ /* 0x000fe400078e0217 */
[----:B------:R-:W-:-:S04]  /*0900*/  IMAD.MOV.U32 R12, RZ, RZ, R14 ;  /* 0x000000ffff0c7224 */ /* 0x000fc800078e000e */
[----:B------:R-:W0:Y:S02]  /*0910*/  LDC R20, c[0x3][R20] ;  /* 0x00c0000014147b82 */ /* 0x000e240000000800 */
[----:B0-----:R-:W-:-:S13]  /*0920*/  ISETP.NE.AND P0, PT, R20, 0x1, PT ;  /* 0x000000011400780c */ /* 0x001fda0003f05270 */
[----:B------:R-:W-:Y:S05]  /*0930*/  @!P0 BRA `(.L_x_2) ;  /* 0xfffffffc00708947 */ /* 0x000fea000383ffff */
[----:B------:R-:W-:Y:S05]  /*0940*/  BSYNC.RECONVERGENT B1 ;  /* 0x0000000000017941 */ /* 0x000fea0003800200 */
.L_x_1:
[----:B------:R-:W-:Y:S01]  /*0950*/  BSSY.RECONVERGENT B1, `(.L_x_3) ;  /* 0x0000027000017945 */ /* 0x000fe20003800200 */
[----:B------:R-:W-:Y:S02]  /*0960*/  IMAD.MOV.U32 R18, RZ, RZ, R13 ;  /* 0x000000ffff127224 */ /* 0x000fe400078e000d */
[----:B------:R-:W-:-:S07]  /*0970*/  IMAD.MOV.U32 R12, RZ, RZ, R15 ;  /* 0x000000ffff0c7224 */ /* 0x000fce00078e000f */
.L_x_4:
[----:B------:R-:W-:Y:S01]  /*0980*/  SHF.R.U32.HI R13, RZ, 0x2, R12 ;  /* 0x00000002ff0d7819 */ /* 0x000fe2000001160c */
[----:B------:R-:W-:Y:S01]  /*0990*/  IMAD.SHL.U32 R19, R17, 0x10, RZ ;  /* 0x0000001011137824 */ /* 0x000fe200078e00ff */
[----:B------:R-:W-:Y:S01]  /*09a0*/  SHF.R.U32.HI R15, RZ, 0x2, R14 ;  /* 0x00000002ff0f7819 */ /* 0x000fe2000001160e */
[----:B------:R-:W-:Y:S01]  /*09b0*/  IMAD.MOV.U32 R20, RZ, RZ, R4 ;  /* 0x000000ffff147224 */ /* 0x000fe200078e0004 */
[----:B------:R-:W-:Y:S02]  /*09c0*/  LOP3.LUT R13, R13, R12, RZ, 0x3c, !PT ;  /* 0x0000000c0d0d7212 */ /* 0x000fe400078e3cff */
        /* <DEDUP_REMOVED lines=16> */
[----:B------:R-:W0:Y:S03]  /*0ad0*/  F2I.TRUNC.NTZ R12, R13 ;  /* 0x0000000d000c7305 */ /* 0x000e26000020f100 */
[----:B------:R-:W-:-:S04]  /*0ae0*/  FFMA R25, R25, R0, 1.1641532182693481445e-10 ;  /* 0x2f00000019197423 */ /* 0x000fc80000000000 */
[----:B------:R-:W-:-:S04]  /*0af0*/  FMUL R25, R25, 3 ;  /* 0x4040000019197820 */ /* 0x000fc80000400000 */
[----:B------:R-:W1:Y:S01]  /*0b00*/  F2I.TRUNC.NTZ R14, R25 ;  /* 0x00000019000e7305 */ /* 0x000e62000020f100 */
[----:B0-----:R-:W-:Y:S02]  /*0b10*/  IMAD R27, R3, 0x3, R12 ;  /* 0x00000003031b7824 */ /* 0x001fe400078e020c */
[----:B-1----:R-:W-:Y:S02]  /*0b20*/  IMAD R26, R5, 0x3, R14 ;  /* 0x00000003051a7824 */ /* 0x002fe400078e020e */
[----:B------:R-:W-:Y:S02]  /*0b30*/  IMAD.MOV.U32 R14, RZ, RZ, R19 ;  /* 0x000000ffff0e7224 */ /* 0x000fe400078e0013 */
[----:B------:R-:W-:-:S04]  /*0b40*/  IMAD R12, R26, 0x9, R27 ;  /* 0x000000091a0c7824 */ /* 0x000fc800078e021b */
[----:B------:R-:W-:Y:S02]  /*0b50*/  IMAD R24, R12, 0x4, R23 ;  /* 0x000000040c187824 */ /* 0x000fe400078e0217 */
[----:B------:R-:W-:Y:S02]  /*0b60*/  IMAD.MOV.U32 R12, RZ, RZ, R18 ;  /* 0x000000ffff0c7224 */ /* 0x000fe400078e0012 */
[----:B------:R-:W-:Y:S02]  /*0b70*/  IMAD.MOV.U32 R18, RZ, RZ, R17 ;  /* 0x000000ffff127224 */ /* 0x000fe400078e0011 */
[----:B------:R-:W0:Y:S01]  /*0b80*/  LDC R24, c[0x3][R24] ;  /* 0x00c0000018187b82 */ /* 0x000e220000000800 */
[----:B------:R-:W-:Y:S01]  /*0b90*/  IMAD.MOV.U32 R17, RZ, RZ, R15 ;  /* 0x000000ffff117224 */ /* 0x000fe200078e000f */
[----:B0-----:R-:W-:-:S13]  /*0ba0*/  ISETP.NE.AND P0, PT, R24, 0x1, PT ;  /* 0x000000011800780c */ /* 0x001fda0003f05270 */
[----:B------:R-:W-:Y:S05]  /*0bb0*/  @!P0 BRA `(.L_x_4) ;  /* 0xfffffffc00708947 */ /* 0x000fea000383ffff */
[----:B------:R-:W-:Y:S05]  /*0bc0*/  BSYNC.RECONVERGENT B1 ;  /* 0x0000000000017941 */ /* 0x000fea0003800200 */
.L_x_3:
[--C-:B------:R-:W-:Y:S02]  /*0bd0*/  IMAD R0, R27, 0x24, R10.reuse ;  /* 0x000000241b007824 */ /* 0x100fe400078e020a */
[----:B------:R-:W-:Y:S02]  /*0be0*/  IMAD R23, R21, 0x24, R10 ;  /* 0x0000002415177824 */ /* 0x000fe400078e020a */
[----:B------:R-:W-:Y:S02]  /*0bf0*/  IMAD R21, R26, 0x4, R0 ;  /* 0x000000041a157824 */ /* 0x000fe400078e0200 */
[----:B------:R-:W-:Y:S02]  /*0c00*/  IMAD R23, R22, 0x4, R23 ;  /* 0x0000000416177824 */ /* 0x000fe400078e0217 */
[----:B------:R-:W-:Y:S01]  /*0c10*/  IMAD.MOV.U32 R13, RZ, RZ, RZ ;  /* 0x000000ffff0d7224 */ /* 0x000fe200078e00ff */
[----:B------:R-:W0:Y:S01]  /*0c20*/  LDS R0, [R21] ;  /* 0x0000000015007984 */ /* 0x000e220000000800 */
[----:B------:R-:W-:-:S02]  /*0c30*/  IMAD.MOV.U32 R22, RZ, RZ, RZ ;  /* 0x000000ffff167224 */ /* 0x000fc400078e00ff */
[----:B------:R-:W-:Y:S01]  /*0c40*/  IMAD.MOV.U32 R5, RZ, RZ, R12 ;  /* 0x000000ffff057224 */ /* 0x000fe200078e000c */
[----:B------:R-:W1:Y:S04]  /*0c50*/  LDS R24, [R23] ;  /* 0x0000000017187984 */ /* 0x000e680000000800 */
[----:B0-----:R0:W-:Y:S04]  /*0c60*/  STS [R23], R0 ;  /* 0x0000000017007388 */ /* 0x0011e80000000800 */
[----:B-1----:R0:W-:Y:S02]  /*0c70*/  STS [R21], R24 ;  /* 0x0000001815007388 */ /* 0x0021e40000000800 */
.L_x_37:
[----:B------:R-:W-:Y:S01]  /*0c80*/  IMAD R14, R13, 0x24, R10 ;  /* 0x000000240d0e7824 */ /* 0x000fe200078e020a */
[----:B------:R-:W-:Y:S01]  /*0c90*/  BSSY.RECONVERGENT B1, `(.L_x_5) ;  /* 0x000018b000017945 */ /* 0x000fe20003800200 */
[----:B------:R-:W-:-:S03]  /*0ca0*/  IMAD.MOV.U32 R3, RZ, RZ, -0x1 ;  /* 0xffffffffff037424 */ /* 0x000fc600078e00ff */
[----:B------:R-:W1:Y:S02]  /*0cb0*/  LDS R25, [R14] ;  /* 0x000000000e197984 */ /* 0x000e640000000800 */
[----:B-1----:R-:W-:-:S13]  /*0cc0*/  ISETP.NE.AND P0, PT, R25, RZ, PT ;  /* 0x000000ff1900720c */ /* 0x002fda0003f05270 */
[----:B------:R-:W-:Y:S05]  /*0cd0*/  @!P0 BRA `(.L_x_6) ;  /* 0x0000001800188947 */ /* 0x000fea0003800000 */
[----:B------:R-:W1:Y:S01]  /*0ce0*/  LDS R33, [R14+0x4] ;  /* 0x000004000e217984 */ /* 0x000e620000000800 */
[----:B------:R-:W-:Y:S02]  /*0cf0*/  IMAD.SHL.U32 R25, R25, 0x4, RZ ;  /* 0x0000000419197824 */ /* 0x000fe400078e00ff */
[----:B------:R-:W-:Y:S02]  /*0d00*/  IMAD.MOV.U32 R32, RZ, RZ, 0x3 ;  /* 0x00000003ff207424 */ /* 0x000fe400078e00ff */
[----:B------:R-:W-:Y:S01]  /*0d10*/  IMAD.MOV.U32 R12, RZ, RZ, 0x1 ;  /* 0x00000001ff0c7424 */ /* 0x000fe200078e00ff */
[C---:B------:R-:W-:Y:S01]  /*0d20*/  ISETP.EQ.AND P5, PT, R25.reuse, 0x4, PT ;  /* 0x000000041900780c */ /* 0x040fe20003fa2270 */
[----:B0-----:R-:W-:Y:S01]  /*0d30*/  IMAD.MOV.U32 R0, RZ, RZ, 0x2 ;  /* 0x00000002ff007424 */ /* 0x001fe200078e00ff */
[C---:B------:R-:W-:Y:S01]  /*0d40*/  ISETP.EQ.AND P6, PT, R25.reuse, 0x8, PT ;  /* 0x000000081900780c */ /* 0x040fe20003fc2270 */
[----:B------:R-:W-:Y:S01]  /*0d50*/  IMAD.MOV.U32 R31, RZ, RZ, 0x4 ;  /* 0x00000004ff1f7424 */ /* 0x000fe200078e00ff */
        /* <DEDUP_REMOVED lines=8> */
[----:B------:R-:W-:Y:S01]  /*0de0*/  ISETP.EQ.AND P4, PT, R25, 0x1c, PT ;  /* 0x0000001c1900780c */ /* 0x000fe20003f82270 */
[----:B------:R-:W-:-:S02]  /*0df0*/  @P5 IMAD.MOV.U32 R15, RZ, RZ, 0x1 ;  /* 0x00000001ff0f5424 */ /* 0x000fc400078e00ff */
[----:B------:R-:W-:Y:S02]  /*0e00*/  @P6 IMAD.MOV.U32 R15, RZ, RZ, 0x2 ;  /* 0x00000002ff0f6424 */ /* 0x000fe400078e00ff */
[----:B------:R-:W-:Y:S02]  /*0e10*/  @P0 IMAD.MOV.U32 R15, RZ, RZ, 0x3 ;  /* 0x00000003ff0f0424 */ /* 0x000fe400078e00ff */
[----:B------:R-:W-:Y:S02]  /*0e20*/  @P0 IMAD.MOV.U32 R32, RZ, RZ, RZ ;  /* 0x000000ffff200224 */ /* 0x000fe400078e00ff */
[----:B------:R-:W-:Y:S01]  /*0e30*/  @P5 IMAD.MOV.U32 R12, RZ, RZ, RZ ;  /* 0x000000ffff0c5224 */ /* 0x000fe200078e00ff */
[C---:B------:R-:W-:Y:S01]  /*0e40*/  ISETP.EQ.AND P5, PT, R25.reuse, 0x20, PT ;  /* 0x000000201900780c */ /* 0x040fe20003fa2270 */
[----:B------:R-:W-:Y:S01]  /*0e50*/  @P6 IMAD.MOV.U32 R0, RZ, RZ, RZ ;  /* 0x000000ffff006224 */ /* 0x000fe200078e00ff */
[----:B------:R-:W-:Y:S01]  /*0e60*/  ISETP.EQ.AND P6, PT, R25, 0x24, PT ;  /* 0x000000241900780c */ /* 0x000fe20003fc2270 */
[----:B------:R-:W-:-:S02]  /*0e70*/  @P1 IMAD.MOV.U32 R15, RZ, RZ, 0x4 ;  /* 0x00000004ff0f1424 */ /* 0x000fc400078e00ff */
[----:B------:R-:W-:Y:S02]  /*0e80*/  @P2 IMAD.MOV.U32 R15, RZ, RZ, 0x5 ;  /* 0x00000005ff0f2424 */ /* 0x000fe400078e00ff */
[----:B------:R-:W-:Y:S02]  /*0e90*/  @P3 IMAD.MOV.U32 R15, RZ, RZ, 0x6 ;  /* 0x00000006ff0f3424 */ /* 0x000fe400078e00ff */
[----:B------:R-:W-:Y:S02]  /*0ea0*/  @P4 IMAD.MOV.U32 R15, RZ, RZ, 0x7 ;  /* 0x00000007ff0f4424 */ /* 0x000fe400078e00ff */
[----:B------:R-:W-:Y:S01]  /*0eb0*/  IMAD.MOV.U32 R26, RZ, RZ, 0x9 ;  /* 0x00000009ff1a7424 */ /* 0x000fe200078e00ff */
[----:B-1----:R-:W-:Y:S01]  /*0ec0*/  ISETP.NE.AND P0, PT, R33, RZ, PT ;  /* 0x000000ff2100720c */ /* 0x002fe20003f05270 */
[----:B------:R-:W-:Y:S02]  /*0ed0*/  @P5 IMAD.MOV.U32 R15, RZ, RZ, 0x8 ;  /* 0x00000008ff0f5424 */ /* 0x000fe400078e00ff */
[----:B------:R-:W-:-:S02]  /*0ee0*/  @P1 IMAD.MOV.U32 R31, RZ, RZ, RZ ;  /* 0x000000ffff1f1224 */ /* 0x000fc400078e00ff */
[----:B------:R-:W-:Y:S02]  /*0ef0*/  @P2 IMAD.MOV.U32 R30, RZ, RZ, RZ ;  /* 0x000000ffff1e2224 */ /* 0x000fe400078e00ff */
[----:B------:R-:W-:Y:S02]  /*0f00*/  @P3 IMAD.MOV.U32 R29, RZ, RZ, RZ ;  /* 0x000000ffff1d3224 */ /* 0x000fe400078e00ff */
[----:B------:R-:W-:Y:S02]  /*0f10*/  @P4 IMAD.MOV.U32 R28, RZ, RZ, RZ ;  /* 0x000000ffff1c4224 */ /* 0x000fe400078e00ff */
[----:B------:R-:W-:Y:S02]  /*0f20*/  @P5 IMAD.MOV.U32 R27, RZ, RZ, RZ ;  /* 0x000000ffff1b5224 */ /* 0x000fe400078e00ff */
[----:B------:R-:W-:Y:S02]  /*0f30*/  @P6 IMAD.MOV.U32 R26, RZ, RZ, RZ ;  /* 0x000000ffff1a6224 */ /* 0x000fe400078e00ff */
[----:B------:R-:W-:Y:S01]  /*0f40*/  @P6 IMAD.MOV.U32 R15, RZ, RZ, 0x9 ;  /* 0x00000009ff0f6424 */ /* 0x000fe200078e00ff */
[----:B------:R-:W-:Y:S06]  /*0f50*/  @!P0 BRA `(.L_x_6) ;  /* 0x0000001400788947 */ /* 0x000fec0003800000 */
[----:B------:R-:W-:Y:S01]  /*0f60*/  IMAD.SHL.U32 R25, R33, 0x4, RZ ;  /* 0x0000000421197824 */ /* 0x000fe200078e00ff */
[----:B------:R-:W-:Y:S01]  /*0f70*/  ISETP.NE.AND P5, PT, R15, RZ, PT ;  /* 0x000000ff0f00720c */ /* 0x000fe20003fa5270 */
[----:B------:R-:W-:Y:S03]  /*0f80*/  BSSY.RECONVERGENT B2, `(.L_x_7) ;  /* 0x000002f000027945 */ /* 0x000fe60003800200 */
[C---:B------:R-:W-:Y:S02]  /*0f90*/  ISETP.EQ.AND P0, PT, R25.reuse, 0x4, PT ;  /* 0x000000041900780c */ /* 0x040fe40003f02270 */
[C---:B------:R-:W-:Y:S02]  /*0fa0*/  ISETP.EQ.AND P1, PT, R25.reuse, 0x8, PT ;  /* 0x000000081900780c */ /* 0x040fe40003f22270 */
[C---:B------:R-:W-:Y:S02]  /*0fb0*/  ISETP.EQ.AND P2, PT, R25.reuse, 0xc, PT ;  /* 0x0000000c1900780c */ /* 0x040fe40003f42270 */
[----:B------:R-:W-:-:S02]  /*0fc0*/  ISETP.EQ.AND P3, PT, R25, 0x10, PT ;  /* 0x000000101900780c */ /* 0x000fc40003f62270 */
[----:B------:R-:W-:Y:S02]  /*0fd0*/  P2R R33, PR, RZ, 0x1 ;  /* 0x00000001ff217803 */ /* 0x000fe40000000000 */
[----:B------:R-:W-:Y:S02]  /*0fe0*/  P2R R34, PR, RZ, 0x2 ;  /* 0x00000002ff227803 */ /* 0x000fe40000000000 */
[----:B------:R-:W-:Y:S01]  /*0ff0*/  P2R R34, PR, RZ, 0x4 ;  /* 0x00000004ff227803 */ /* 0x000fe20000000000 */
[----:B------:R-:W-:Y:S01]  /*1000*/  @P0 IMAD.MOV.U32 R33, RZ, RZ, R12 ;  /* 0x000000ffff210224 */ /* 0x000fe200078e000c */
[C---:B------:R-:W-:Y:S01]  /*1010*/  ISETP.EQ.AND P0, PT, R25.reuse, 0x14, PT ;  /* 0x000000141900780c */ /* 0x040fe20003f02270 */
[----:B------:R-:W-:Y:S01]  /*1020*/  @P1 IMAD.MOV.U32 R33, RZ, RZ, R0 ;  /* 0x000000ffff211224 */ /* 0x000fe200078e0000 */
[C---:B------:R-:W-:Y:S01]  /*1030*/  ISETP.EQ.AND P1, PT, R25.reuse, 0x18, PT ;  /* 0x000000181900780c */ /* 0x040fe20003f22270 */
[----:B------:R-:W-:Y:S01]  /*1040*/  @P2 IMAD.MOV.U32 R33, RZ, RZ, R32 ;  /* 0x000000ffff212224 */ /* 0x000fe200078e0020 */
[----:B------:R-:W-:Y:S01]  /*1050*/  P2R R34, PR, RZ, 0x8 ;  /* 0x00000008ff227803 */ /* 0x000fe20000000000 */
[----:B------:R-:W-:Y:S01]  /*1060*/  @P3 IMAD.MOV.U32 R33, RZ, RZ, R31 ;  /* 0x000000ffff213224 */ /* 0x000fe200078e001f */
[----:B------:R-:W-:-:S02]  /*1070*/  ISETP.EQ.AND P2, PT, R25, 0x1c, PT ;  /* 0x0000001c1900780c */ /* 0x000fc40003f42270 */
[C---:B------:R-:W-:Y:S02]  /*1080*/  ISETP.EQ.AND P3, PT, R25.reuse, 0x20, PT ;  /* 0x000000201900780c */ /* 0x040fe40003f62270 */
[----:B------:R-:W-:Y:S02]  /*1090*/  ISETP.EQ.AND P4, PT, R25, 0x24, PT ;  /* 0x000000241900780c */ /* 0x000fe40003f82270 */
[----:B------:R-:W-:Y:S01]  /*10a0*/  SEL R15, RZ, 0x1, !P5 ;  /* 0x00000001ff0f7807 */ /* 0x000fe20006800000 */
[----:B------:R-:W-:Y:S02]  /*10b0*/  @P0 IMAD.MOV.U32 R33, RZ, RZ, R30 ;  /* 0x000000ffff210224 */ /* 0x000fe400078e001e */
[----:B------:R-:W-:-:S04]  /*10c0*/  @P1 IMAD.MOV.U32 R33, RZ, RZ, R29 ;  /* 0x000000ffff211224 */ /* 0x000fc800078e001d */
[----:B------:R-:W-:Y:S02]  /*10d0*/  @P2 IMAD.MOV.U32 R33, RZ, RZ, R28 ;  /* 0x000000ffff212224 */ /* 0x000fe400078e001c */
[----:B------:R-:W-:Y:S02]  /*10e0*/  @P3 IMAD.MOV.U32 R33, RZ, RZ, R27 ;  /* 0x000000ffff213224 */ /* 0x000fe400078e001b */
[----:B------:R-:W-:-:S05]  /*10f0*/  @P4 IMAD.MOV.U32 R33, RZ, RZ, R26 ;  /* 0x000000ffff214224 */ /* 0x000fca00078e001a */
[----:B------:R-:W-:-:S13]  /*1100*/  ISETP.NE.AND P6, PT, R33, RZ, PT ;  /* 0x000000ff2100720c */ /* 0x000fda0003fc5270 */
[----:B------:R-:W-:Y:S05]  /*1110*/  @!P6 BRA `(.L_x_8) ;  /* 0x000000000054e947 */ /* 0x000fea0003800000 */
[----:B------:R-:W-:Y:S01]  /*1120*/  P2R R15, PR, RZ, 0x8 ;  /* 0x00000008ff0f7803 */ /* 0x000fe20000000000 */
[----:B------:R-:W-:Y:S01]  /*1130*/  @P0 IMAD.MOV.U32 R30, RZ, RZ, RZ ;  /* 0x000000ffff1e0224 */ /* 0x000fe200078e00ff */
[----:B------:R-:W-:Y:S01]  /*1140*/  P2R R33, PR, RZ, 0x10 ;  /* 0x00000010ff217803 */ /* 0x000fe20000000000 */
[----:B------:R-:W-:Y:S01]  /*1150*/  @P1 IMAD.MOV.U32 R29, RZ, RZ, RZ ;  /* 0x000000ffff1d1224 */ /* 0x000fe200078e00ff */
[C---:B------:R-:W-:Y:S01]  /*1160*/  ISETP.EQ.AND P3, PT, R25.reuse, 0x4, PT ;  /* 0x000000041900780c */ /* 0x040fe20003f62270 */
[----:B------:R-:W-:Y:S01]  /*1170*/  @P2 IMAD.MOV.U32 R28, RZ, RZ, RZ ;  /* 0x000000ffff1c2224 */ /* 0x000fe200078e00ff */
[C---:B------:R-:W-:Y:S02]  /*1180*/  ISETP.EQ.AND P4, PT, R25.reuse, 0x8, PT ;  /* 0x000000081900780c */ /* 0x040fe40003f82270 */
[----:B------:R-:W-:Y:S02]  /*1190*/  P2R R34, PR, RZ, 0x20 ;  /* 0x00000020ff227803 */ /* 0x000fe40000000000 */
[----:B------:R-:W-:-:S02]  /*11a0*/  ISETP.EQ.AND P5, PT, R25, 0xc, PT ;  /* 0x0000000c1900780c */ /* 0x000fc40003fa2270 */
[----:B------:R-:W-:-:S05]  /*11b0*/  ISETP.EQ.AND P6, PT, R25, 0x10, PT ;  /* 0x000000101900780c */ /* 0x000fca0003fc2270 */
[----:B------:R-:W-:Y:S01]  /*11c0*/  @P3 IMAD.MOV.U32 R12, RZ, RZ, RZ ;  /* 0x000000ffff0c3224 */ /* 0x000fe200078e00ff */
[----:B------:R-:W-:Y:S01]  /*11d0*/  ISETP.NE.AND P3, PT, R15, RZ, PT ;  /* 0x000000ff0f00720c */ /* 0x000fe20003f65270 */
[----:B------:R-:W-:Y:S01]  /*11e0*/  @P4 IMAD.MOV.U32 R0, RZ, RZ, RZ ;  /* 0x000000ffff004224 */ /* 0x000fe200078e00ff */
[----:B------:R-:W-:Y:S01]  /*11f0*/  ISETP.NE.AND P4, PT, R33, RZ, PT ;  /* 0x000000ff2100720c */ /* 0x000fe20003f85270 */
[----:B------:R-:W-:Y:S02]  /*1200*/  IMAD.MOV.U32 R15, RZ, RZ, 0x2 ;  /* 0x00000002ff0f7424 */ /* 0x000fe400078e00ff */
[----:B------:R-:W-:Y:S01]  /*1210*/  @P5 IMAD.MOV.U32 R32, RZ, RZ, RZ ;  /* 0x000000ffff205224 */ /* 0x000fe200078e00ff */
[----:B------:R-:W-:Y:S01]  /*1220*/  ISETP.NE.AND P5, PT, R34, RZ, PT ;  /* 0x000000ff2200720c */ /* 0x000fe20003fa5270 */
[----:B------:R-:W-:-:S03]  /*1230*/  @P6 IMAD.MOV.U32 R31, RZ, RZ, RZ ;  /* 0x000000ffff1f6224 */ /* 0x000fc600078e00ff */
[----:B------:R-:W-:-:S03]  /*1240*/  SEL R15, R15, 0x1, P5 ;  /* 0x000000010f0f7807 */ /* 0x000fc60002800000 */
[----:B------:R-:W-:Y:S02]  /*1250*/  @P3 IMAD.MOV.U32 R27, RZ, RZ, RZ ;  /* 0x000000ffff1b3224 */ /* 0x000fe400078e00ff */
[----:B------:R-:W-:-:S07]  /*1260*/  @P4 IMAD.MOV.U32 R26, RZ, RZ, RZ ;  /* 0x000000ffff1a4224 */ /* 0x000fce00078e00ff */
.L_x_8:
[----:B------:R-:W-:Y:S05]  /*1270*/  BSYNC.RECONVERGENT B2 ;  /* 0x0000000000027941 */ /* 0x000fea0003800200 */
.L_x_7:
[----:B------:R-:W0:Y:S02]  /*1280*/  LDS R25, [R14+0x8] ;  /* 0x000008000e197984 */ /* 0x000e240000000800 */
[----:B0-----:R-:W-:-:S13]  /*1290*/  ISETP.NE.AND P0, PT, R25, RZ, PT ;  /* 0x000000ff1900720c */ /* 0x001fda0003f05270 */
[----:B------:R-:W-:Y:S05]  /*12a0*/  @!P0 BRA `(.L_x_6) ;  /* 0x0000001000a48947 */ /* 0x000fea0003800000 */
[----:B------:R-:W-:Y:S01]  /*12b0*/  IMAD.SHL.U32 R25, R25, 0x4, RZ ;  /* 0x0000000419197824 */ /* 0x000fe200078e00ff */
[----:B------:R-:W-:Y:S04]  /*12c0*/  BSSY.RECONVERGENT B2, `(.L_x_9) ;  /* 0x0000029000027945 */ /* 0x000fe80003800200 */
[C---:B------:R-:W-:Y:S02]  /*12d0*/  ISETP.EQ.AND P1, PT, R25.reuse, 0x4, PT ;  /* 0x000000041900780c */ /* 0x040fe40003f22270 */
[C---:B------:R-:W-:Y:S02]  /*12e0*/  ISETP.EQ.AND P2, PT, R25.reuse, 0x8, PT ;  /* 0x000000081900780c */ /* 0x040fe40003f42270 */
[----:B------:R-:W-:Y:S02]  /*12f0*/  ISETP.EQ.AND P3, PT, R25, 0xc, PT ;  /* 0x0000000c1900780c */ /* 0x000fe40003f62270 */
[----:B------:R-:W-:-:S02]  /*1300*/  P2R R33, PR, RZ, 0x2 ;  /* 0x00000002ff217803 */ /* 0x000fc40000000000 */
[C---:B------:R-:W-:Y:S02]  /*1310*/  ISETP.EQ.AND P0, PT, R25.reuse, 0x10, PT ;  /* 0x000000101900780c */ /* 0x040fe40003f02270 */
[----:B------:R-:W-:Y:S02]  /*1320*/  P2R R34, PR, RZ, 0x4 ;  /* 0x00000004ff227803 */ /* 0x000fe40000000000 */
[----:B------:R-:W-:Y:S01]  /*1330*/  P2R R34, PR, RZ, 0x8 ;  /* 0x00000008ff227803 */ /* 0x000fe20000000000 */
[----:B------:R-:W-:Y:S01]  /*1340*/  @P1 IMAD.MOV.U32 R33, RZ, RZ, R12 ;  /* 0x000000ffff211224 */ /* 0x000fe200078e000c */
[C---:B------:R-:W-:Y:S01]  /*1350*/  ISETP.EQ.AND P1, PT, R25.reuse, 0x14, PT ;  /* 0x000000141900780c */ /* 0x040fe20003f22270 */
[----:B------:R-:W-:Y:S01]  /*1360*/  @P2 IMAD.MOV.U32 R33, RZ, RZ, R0 ;  /* 0x000000ffff212224 */ /* 0x000fe200078e0000 */
[C---:B------:R-:W-:Y:S01]  /*1370*/  ISETP.EQ.AND P2, PT, R25.reuse, 0x18, PT ;  /* 0x000000181900780c */ /* 0x040fe20003f42270 */
[----:B------:R-:W-:Y:S01]  /*1380*/  @P3 IMAD.MOV.U32 R33, RZ, RZ, R32 ;  /* 0x000000ffff213224 */ /* 0x000fe200078e0020 */
[----:B------:R-:W-:-:S02]  /*1390*/  ISETP.EQ.AND P3, PT, R25, 0x1c, PT ;  /* 0x0000001c1900780c */ /* 0x000fc40003f62270 */
[C---:B------:R-:W-:Y:S01]  /*13a0*/  ISETP.EQ.AND P4, PT, R25.reuse, 0x20, PT ;  /* 0x000000201900780c */ /* 0x040fe20003f82270 */
[----:B------:R-:W-:Y:S01]  /*13b0*/  @P0 IMAD.MOV.U32 R33, RZ, RZ, R31 ;  /* 0x000000ffff210224 */ /* 0x000fe200078e001f */
[----:B------:R-:W-:-:S05]  /*13c0*/  ISETP.EQ.AND P5, PT, R25, 0x24, PT ;  /* 0x000000241900780c */ /* 0x000fca0003fa2270 */
[----:B------:R-:W-:Y:S02]  /*13d0*/  @P1 IMAD.MOV.U32 R33, RZ, RZ, R30 ;  /* 0x000000ffff211224 */ /* 0x000fe400078e001e */
[----:B------:R-:W-:Y:S02]  /*13e0*/  @P2 IMAD.MOV.U32 R33, RZ, RZ, R29 ;  /* 0x000000ffff212224 */ /* 0x000fe400078e001d */
[----:B------:R-:W-:Y:S02]  /*13f0*/  @P3 IMAD.MOV.U32 R33, RZ, RZ, R28 ;  /* 0x000000ffff213224 */ /* 0x000fe400078e001c */
[----:B------:R-:W-:Y:S02]  /*1400*/  @P4 IMAD.MOV.U32 R33, RZ, RZ, R27 ;  /* 0x000000ffff214224 */ /* 0x000fe400078e001b */
[----:B------:R-:W-:-:S05]  /*1410*/  @P5 IMAD.MOV.U32 R33, RZ, RZ, R26 ;  /* 0x000000ffff215224 */ /* 0x000fca00078e001a */
[----:B------:R-:W-:-:S13]  /*1420*/  ISETP.NE.AND P6, PT, R33, RZ, PT ;  /* 0x000000ff2100720c */ /* 0x000fda0003fc5270 */
[----:B------:R-:W-:Y:S05]  /*1430*/  @!P6 BRA `(.L_x_10) ;  /* 0x000000000044e947 */ /* 0x000fea0003800000 */
[----:B------:R-:W-:Y:S01]  /*1440*/  P2R R33, PR, RZ, 0x10 ;  /* 0x00000010ff217803 */ /* 0x000fe20000000000 */
[----:B------:R-:W-:Y:S01]  /*1450*/  VIADD R15, R15, 0x1 ;  /* 0x000000010f0f7836 */ /* 0x000fe20000000000 */
[----:B------:R-:W-:Y:S01]  /*1460*/  P2R R34, PR, RZ, 0x20 ;  /* 0x00000020ff227803 */ /* 0x000fe20000000000 */
[----:B------:R-:W-:Y:S01]  /*1470*/  @P0 IMAD.MOV.U32 R31, RZ, RZ, RZ ;  /* 0x000000ffff1f0224 */ /* 0x000fe200078e00ff */
[C---:B------:R-:W-:Y:S01]  /*1480*/  ISETP.EQ.AND P4, PT, R25.reuse, 0x4, PT ;  /* 0x000000041900780c */ /* 0x040fe20003f82270 */
[----:B------:R-:W-:Y:S01]  /*1490*/  @P1 IMAD.MOV.U32 R30, RZ, RZ, RZ ;  /* 0x000000ffff1e1224 */ /* 0x000fe200078e00ff */
[C---:B------:R-:W-:Y:S01]  /*14a0*/  ISETP.EQ.AND P5, PT, R25.reuse, 0x8, PT ;  /* 0x000000081900780c */ /* 0x040fe20003fa2270 */
[----:B------:R-:W-:Y:S01]  /*14b0*/  @P2 IMAD.MOV.U32 R29, RZ, RZ, RZ ;  /* 0x000000ffff1d2224 */ /* 0x000fe200078e00ff */
[----:B------:R-:W-:Y:S01]  /*14c0*/  ISETP.EQ.AND P6, PT, R25, 0xc, PT ;  /* 0x0000000c1900780c */ /* 0x000fe20003fc2270 */
[----:B------:R-:W-:-:S08]  /*14d0*/  @P3 IMAD.MOV.U32 R28, RZ, RZ, RZ ;  /* 0x000000ffff1c3224 */ /* 0x000fd000078e00ff */
[----:B------:R-:W-:Y:S01]  /*14e0*/  @P4 IMAD.MOV.U32 R12, RZ, RZ, RZ ;  /* 0x000000ffff0c4224 */ /* 0x000fe200078e00ff */
[----:B------:R-:W-:Y:S01]  /*14f0*/  ISETP.NE.AND P4, PT, R33, RZ, PT ;  /* 0x000000ff2100720c */ /* 0x000fe20003f85270 */
[----:B------:R-:W-:Y:S01]  /*1500*/  @P5 IMAD.MOV.U32 R0, RZ, RZ, RZ ;  /* 0x000000ffff005224 */ /* 0x000fe200078e00ff */
[----:B------:R-:W-:Y:S01]  /*1510*/  ISETP.NE.AND P5, PT, R34, RZ, PT ;  /* 0x000000ff2200720c */ /* 0x000fe20003fa5270 */
[----:B------:R-:W-:-:S10]  /*1520*/  @P6 IMAD.MOV.U32 R32, RZ, RZ, RZ ;  /* 0x000000ffff206224 */ /* 0x000fd400078e00ff */
[----:B------:R-:W-:Y:S02]  /*1530*/  @P4 IMAD.MOV.U32 R27, RZ, RZ, RZ ;  /* 0x000000ffff1b4224 */ /* 0x000fe400078e00ff */
[----:B------:R-:W-:-:S07]  /*1540*/  @P5 IMAD.MOV.U32 R26, RZ, RZ, RZ ;  /* 0x000000ffff1a5224 */ /* 0x000fce00078e00ff */
.L_x_10:
[----:B------:R-:W-:Y:S05]  /*1550*/  BSYNC.RECONVERGENT B2 ;  /* 0x0000000000027941 */ /* 0x000fea0003800200 */
.L_x_9:
        /* <DEDUP_REMOVED lines=45> */
.L_x_12:
[----:B------:R-:W-:Y:S05]  /*1830*/  BSYNC.RECONVERGENT B2 ;  /* 0x0000000000027941 */ /* 0x000fea0003800200 */
.L_x_11:
        /* <DEDUP_REMOVED lines=45> */
.L_x_14:
[----:B------:R-:W-:Y:S05]  /*1b10*/  BSYNC.RECONVERGENT B2 ;  /* 0x0000000000027941 */ /* 0x000fea0003800200 */
.L_x_13:
        /* <DEDUP_REMOVED lines=45> */
.L_x_16:
[----:B------:R-:W-:Y:S05]  /*1df0*/  BSYNC.RECONVERGENT B2 ;  /* 0x0000000000027941 */ /* 0x000fea0003800200 */
.L_x_15:
        /* <DEDUP_REMOVED lines=45> */
.L_x_18:
[----:B------:R-:W-:Y:S05]  /*20d0*/  BSYNC.RECONVERGENT B2 ;  /* 0x0000000000027941 */ /* 0x000fea0003800200 */
.L_x_17:
        /* <DEDUP_REMOVED lines=45> */
.L_x_20:
[----:B------:R-:W-:Y:S05]  /*23b0*/  BSYNC.RECONVERGENT B2 ;  /* 0x0000000000027941 */ /* 0x000fea0003800200 */
.L_x_19:
[----:B------:R-:W0:Y:S02]  /*23c0*/  LDS R25, [R14+0x20] ;  /* 0x000020000e197984 */ /* 0x000e240000000800 */
[----:B0-----:R-:W-:-:S13]  /*23d0*/  ISETP.NE.AND P0, PT, R25, RZ, PT ;  /* 0x000000ff1900720c */ /* 0x001fda0003f05270 */
[----:B------:R-:W-:Y:S05]  /*23e0*/  @!P0 BRA `(.L_x_6) ;  /* 0x0000000000548947 */ /* 0x000fea0003800000 */
[----:B------:R-:W-:-:S05]  /*23f0*/  IMAD.SHL.U32 R3, R25, 0x4, RZ ;  /* 0x0000000419037824 */ /* 0x000fca00078e00ff */
[C---:B------:R-:W-:Y:S02]  /*2400*/  ISETP.EQ.AND P1, PT, R3.reuse, 0x8, PT ;  /* 0x000000080300780c */ /* 0x040fe40003f22270 */
[C---:B------:R-:W-:Y:S02]  /*2410*/  ISETP.EQ.AND P2, PT, R3.reuse, 0xc, PT ;  /* 0x0000000c0300780c */ /* 0x040fe40003f42270 */
[C---:B------:R-:W-:Y:S02]  /*2420*/  ISETP.EQ.AND P0, PT, R3.reuse, 0x4, PT ;  /* 0x000000040300780c */ /* 0x040fe40003f02270 */
[C---:B------:R-:W-:Y:S02]  /*2430*/  ISETP.EQ.AND P3, PT, R3.reuse, 0x10, PT ;  /* 0x000000100300780c */ /* 0x040fe40003f62270 */
[----:B------:R-:W-:-:S05]  /*2440*/  ISETP.EQ.AND P0, PT, R3, 0x14, PT ;  /* 0x000000140300780c */ /* 0x000fca0003f02270 */
[----:B------:R-:W-:Y:S01]  /*2450*/  @P1 IMAD.MOV.U32 R12, RZ, RZ, R0 ;  /* 0x000000ffff0c1224 */ /* 0x000fe200078e0000 */
[C---:B------:R-:W-:Y:S01]  /*2460*/  ISETP.EQ.AND P1, PT, R3.reuse, 0x18, PT ;  /* 0x000000180300780c */ /* 0x040fe20003f22270 */
[----:B------:R-:W-:Y:S01]  /*2470*/  @P2 IMAD.MOV.U32 R12, RZ, RZ, R32 ;  /* 0x000000ffff0c2224 */ /* 0x000fe200078e0020 */
[----:B------:R-:W-:-:S03]  /*2480*/  ISETP.EQ.AND P2, PT, R3, 0x1c, PT ;  /* 0x0000001c0300780c */ /* 0x000fc60003f42270 */
[----:B------:R-:W-:Y:S01]  /*2490*/  @P3 IMAD.MOV.U32 R12, RZ, RZ, R31 ;  /* 0x000000ffff0c3224 */ /* 0x000fe200078e001f */
[C---:B------:R-:W-:Y:S01]  /*24a0*/  ISETP.EQ.AND P3, PT, R3.reuse, 0x20, PT ;  /* 0x000000200300780c */ /* 0x040fe20003f62270 */
[----:B------:R-:W-:Y:S01]  /*24b0*/  @P0 IMAD.MOV.U32 R12, RZ, RZ, R30 ;  /* 0x000000ffff0c0224 */ /* 0x000fe200078e001e */
[----:B------:R-:W-:Y:S01]  /*24c0*/  ISETP.EQ.AND P0, PT, R3, 0x24, PT ;  /* 0x000000240300780c */ /* 0x000fe20003f02270 */
[----:B------:R-:W-:-:S04]  /*24d0*/  VIADD R3, R15, 0x1 ;  /* 0x000000010f037836 */ /* 0x000fc80000000000 */
[----:B------:R-:W-:Y:S02]  /*24e0*/  @P1 IMAD.MOV.U32 R12, RZ, RZ, R29 ;  /* 0x000000ffff0c1224 */ /* 0x000fe400078e001d */
[----:B------:R-:W-:-:S04]  /*24f0*/  @P2 IMAD.MOV.U32 R12, RZ, RZ, R28 ;  /* 0x000000ffff0c2224 */ /* 0x000fc800078e001c */
[----:B------:R-:W-:Y:S02]  /*2500*/  @P3 IMAD.MOV.U32 R12, RZ, RZ, R27 ;  /* 0x000000ffff0c3224 */ /* 0x000fe400078e001b */
[----:B------:R-:W-:-:S05]  /*2510*/  @P0 IMAD.MOV.U32 R12, RZ, RZ, R26 ;  /* 0x000000ffff0c0224 */ /* 0x000fca00078e001a */
[----:B------:R-:W-:-:S13]  /*2520*/  ISETP.NE.AND P0, PT, R12, RZ, PT ;  /* 0x000000ff0c00720c */ /* 0x000fda0003f05270 */
[----:B------:R-:W-:-:S07]  /*2530*/  @!P0 IMAD.MOV R3, RZ, RZ, R15 ;  /* 0x000000ffff038224 */ /* 0x000fce00078e020f */
.L_x_6:
[----:B------:R-:W-:Y:S05]  /*2540*/  BSYNC.RECONVERGENT B1 ;  /* 0x0000000000017941 */ /* 0x000fea0003800200 */
.L_x_5:
[----:B------:R-:W-:Y:S01]  /*2550*/  IMAD R15, R13, -0x20, R14 ;  /* 0xffffffe00d0f7824 */ /* 0x000fe200078e020e */
        /* <DEDUP_REMOVED lines=94> */
.L_x_24:
[----:B------:R-:W-:Y:S05]  /*2b40*/  BSYNC.RECONVERGENT B2 ;  /* 0x0000000000027941 */ /* 0x000fea0003800200 */
.L_x_23:
        /* <DEDUP_REMOVED lines=45> */
.L_x_26:
[----:B------:R-:W-:Y:S05]  /*2e20*/  BSYNC.RECONVERGENT B2 ;  /* 0x0000000000027941 */ /* 0x000fea0003800200 */
.L_x_25:
        /* <DEDUP_REMOVED lines=45> */
.L_x_28:
[----:B------:R-:W-:Y:S05]  /*3100*/  BSYNC.RECONVERGENT B2 ;  /* 0x0000000000027941 */ /* 0x000fea0003800200 */
.L_x_27:
        /* <DEDUP_REMOVED lines=45> */
.L_x_30:
[----:B------:R-:W-:Y:S05]  /*33e0*/  BSYNC.RECONVERGENT B2 ;  /* 0x0000000000027941 */ /* 0x000fea0003800200 */
.L_x_29:
        /* <DEDUP_REMOVED lines=45> */
.L_x_32:
[----:B------:R-:W-:Y:S05]  /*36c0*/  BSYNC.RECONVERGENT B2 ;  /* 0x0000000000027941 */ /* 0x000fea0003800200 */
.L_x_31:
        /* <DEDUP_REMOVED lines=45> */
.L_x_34:
[----:B------:R-:W-:Y:S05]  /*39a0*/  BSYNC.RECONVERGENT B2 ;  /* 0x0000000000027941 */ /* 0x000fea0003800200 */
.L_x_33:
        /* <DEDUP_REMOVED lines=45> */
.L_x_36:
[----:B------:R-:W-:Y:S05]  /*3c80*/  BSYNC.RECONVERGENT B2 ;  /* 0x0000000000027941 */ /* 0x000fea0003800200 */
.L_x_35:
        /* <DEDUP_REMOVED lines=24> */
.L_x_22:
[----:B------:R-:W-:Y:S05]  /*3e10*/  BSYNC.RECONVERGENT B1 ;  /* 0x0000000000017941 */ /* 0x000fea0003800200 */
.L_x_21:
[----:B------:R-:W-:Y:S01]  /*3e20*/  VIADD R13, R13, 0x1 ;  /* 0x000000010d0d7836 */ /* 0x000fe20000000000 */
[----:B------:R-:W-:-:S04]  /*3e30*/  IADD3 R22, PT, PT, R14, R3, R22 ;  /* 0x000000030e167210 */ /* 0x000fc80007ffe016 */
[----:B------:R-:W-:-:S13]  /*3e40*/  ISETP.NE.AND P0, PT, R13, 0x9, PT ;  /* 0x000000090d00780c */ /* 0x000fda0003f05270 */
[----:B------:R-:W-:Y:S05]  /*3e50*/  @P0 BRA `(.L_x_37) ;  /* 0xffffffcc00880947 */ /* 0x000fea000383ffff */
[----:B------:R-:W-:Y:S01]  /*3e60*/  IADD3 R25, PT, PT, -R22, 0xa2, RZ ;  /* 0x000000a216197810 */ /* 0x000fe20007ffe1ff */
[----:B------:R-:W-:Y:S01]  /*3e70*/  BSSY.RECONVERGENT B1, `(.L_x_38) ;  /* 0x0000036000017945 */ /* 0x000fe20003800200 */
[----:B------:R-:W-:Y:S02]  /*3e80*/  IMAD.MOV.U32 R13, RZ, RZ, R17 ;  /* 0x000000ffff0d7224 */ /* 0x000fe400078e0011 */
[----:B------:R-:W-:Y:S01]  /*3e90*/  ISETP.GT.AND P0, PT, R2, R25, PT ;  /* 0x000000190200720c */ /* 0x000fe20003f04270 */
[----:B------:R-:W-:Y:S02]  /*3ea0*/  IMAD.MOV.U32 R12, RZ, RZ, R9 ;  /* 0x000000ffff0c7224 */ /* 0x000fe400078e0009 */
[----:B------:R-:W-:Y:S02]  /*3eb0*/  IMAD.MOV.U32 R15, RZ, RZ, R18 ;  /* 0x000000ffff0f7224 */ /* 0x000fe400078e0012 */
[----:B------:R-:W-:Y:S02]  /*3ec0*/  IMAD.MOV.U32 R14, RZ, RZ, R19 ;  /* 0x000000ffff0e7224 */ /* 0x000fe400078e0013 */
[----:B------:R-:W-:-:S06]  /*3ed0*/  IMAD.MOV.U32 R2, RZ, RZ, R25 ;  /* 0x000000ffff027224 */ /* 0x000fcc00078e0019 */
[----:B------:R-:W-:Y:S05]  /*3ee0*/  @P0 BRA `(.L_x_39) ;  /* 0x0000000000b80947 */ /* 0x000fea0003800000 */
[----:B------:R-:W1:Y:S01]  /*3ef0*/  LDC R13, c[0x0][0x394] ;  /* 0x0000e500ff0d7b82 */ /* 0x000e620000000800 */
[----:B0-----:R-:W-:Y:S01]  /*3f00*/  IMAD.IADD R0, R16, 0x1, -R25 ;  /* 0x0000000110007824 */ /* 0x001fe200078e0a19 */
[----:B------:R-:W-:Y:S04]  /*3f10*/  BSSY.RECONVERGENT B2, `(.L_x_40) ;  /* 0x000000d000027945 */ /* 0x000fe80003800200 */
[----:B------:R-:W-:Y:S01]  /*3f20*/  I2FP.F32.S32 R0, R0 ;  /* 0x0000000000007245 */ /* 0x000fe20000201400 */
[----:B-1----:R-:W0:Y:S08]  /*3f30*/  MUFU.RCP R3, R13 ;  /* 0x0000000d00037308 */ /* 0x002e300000001000 */
[----:B------:R-:W1:Y:S01]  /*3f40*/  FCHK P0, R0, R13 ;  /* 0x0000000d00007302 */ /* 0x000e620000000000 */
[----:B0-----:R-:W-:-:S04]  /*3f50*/  FFMA R4, R3, -R13, 1 ;  /* 0x3f80000003047423 */ /* 0x001fc8000000080d */
[----:B------:R-:W-:-:S04]  /*3f60*/  FFMA R3, R3, R4, R3 ;  /* 0x0000000403037223 */ /* 0x000fc80000000003 */
[----:B------:R-:W-:-:S04]  /*3f70*/  FFMA R4, R0, R3, RZ ;  /* 0x0000000300047223 */ /* 0x000fc800000000ff */
[----:B------:R-:W-:-:S04]  /*3f80*/  FFMA R12, R4, -R13, R0 ;  /* 0x8000000d040c7223 */ /* 0x000fc80000000000 */
[----:B------:R-:W-:Y:S01]  /*3f90*/  FFMA R3, R3, R12, R4 ;  /* 0x0000000c03037223 */ /* 0x000fe20000000004 */
[----:B-1----:R-:W-:Y:S06]  /*3fa0*/  @!P0 BRA `(.L_x_41) ;  /* 0x00000000000c8947 */ /* 0x002fec0003800000 */
[----:B------:R-:W-:-:S07]  /*3fb0*/  MOV R4, 0x3fd0 ;  /* 0x00003fd000047802 */ /* 0x000fce0000000f00 */
[----:B------:R-:W-:Y:S05]  /*3fc0*/  CALL.REL.NOINC `($__internal_0_$__cuda_sm3x_div_rn_noftz_f32_slowpath) ;  /* 0x0000001800007944 */ /* 0x000fea0003c00000 */
[----:B------:R-:W-:-:S07]  /*3fd0*/  IMAD.MOV.U32 R3, RZ, RZ, R0 ;  /* 0x000000ffff037224 */ /* 0x000fce00078e0000 */
.L_x_41:
[----:B------:R-:W-:Y:S05]  /*3fe0*/  BSYNC.RECONVERGENT B2 ;  /* 0x0000000000027941 */ /* 0x000fea0003800200 */
.L_x_40:
[----:B------:R-:W-:Y:S01]  /*3ff0*/  IMAD.MOV.U32 R0, RZ, RZ, 0x3bbb989d ;  /* 0x3bbb989dff007424 */ /* 0x000fe200078e00ff */
[----:B------:R-:W-:Y:S01]  /*4000*/  SHF.R.U32.HI R12, RZ, 0x2, R5 ;  /* 0x00000002ff0c7819 */ /* 0x000fe20000011605 */
[----:B------:R-:W-:Y:S02]  /*4010*/  IMAD.MOV.U32 R13, RZ, RZ, 0x437c0000 ;  /* 0x437c0000ff0d7424 */ /* 0x000fe400078e00ff */
[----:B------:R-:W-:Y:S01]  /*4020*/  FFMA.SAT R0, R3, R0, 0.5 ;  /* 0x3f00000003007423 */ /* 0x000fe20000002000 */
[----:B------:R-:W-:Y:S01]  /*4030*/  LOP3.LUT R12, R12, R5, RZ, 0x3c, !PT ;  /* 0x000000050c0c7212 */ /* 0x000fe200078e3cff */
[----:B------:R-:W-:Y:S02]  /*4040*/  IMAD.SHL.U32 R5, R17, 0x10, RZ ;  /* 0x0000001011057824 */ /* 0x000fe400078e00ff */
[----:B------:R-:W-:Y:S01]  /*4050*/  FFMA.RM R0, R0, R13, 12582913 ;  /* 0x4b40000100007423 */ /* 0x000fe2000000400d */
[----:B------:R-:W-:Y:S02]  /*4060*/  IMAD.MOV.U32 R15, RZ, RZ, R9 ;  /* 0x000000ffff0f7224 */ /* 0x000fe400078e0009 */
[----:B------:R-:W-:-:S02]  /*4070*/  IMAD.MOV.U32 R14, RZ, RZ, R18 ;  /* 0x000000ffff0e7224 */ /* 0x000fc400078e0012 */
[C---:B------:R-:W-:Y:S01]  /*4080*/  FADD R4, R0.reuse, -12583039 ;  /* 0xcb40007f00047421 */ /* 0x040fe20000000000 */
[----:B------:R-:W-:-:S03]  /*4090*/  IMAD.SHL.U32 R0, R0, 0x800000, RZ ;  /* 0x0080000000007824 */ /* 0x000fc600078e00ff */
[----:B------:R-:W-:-:S04]  /*40a0*/  FFMA R4, R3, 1.4426950216293334961, -R4 ;  /* 0x3fb8aa3b03047823 */ /* 0x000fc80000000804 */
[----:B------:R-:W-:Y:S01]  /*40b0*/  FFMA R3, R3, 1.925963033500011079e-08, R4 ;  /* 0x32a5706003037823 */ /* 0x000fe20000000004 */
[----:B------:R-:W-:-:S05]  /*40c0*/  IMAD.SHL.U32 R4, R12, 0x2, RZ ;  /* 0x000000020c047824 */ /* 0x000fca00078e00ff */
[----:B------:R-:W-:Y:S01]  /*40d0*/  LOP3.LUT R12, R12, R4, R5, 0x96, !PT ;  /* 0x000000040c0c7212 */ /* 0x000fe200078e9605 */
[----:B------:R-:W0:Y:S01]  /*40e0*/  MUFU.EX2 R3, R3 ;  /* 0x0000000300037308 */ /* 0x000e220000000800 */
[----:B------:R-:W-:Y:S02]  /*40f0*/  VIADD R4, R20, 0x10974f ;  /* 0x0010974f14047836 */ /* 0x000fe40000000000 */
[----:B------:R-:W-:Y:S01]  /*4100*/  LOP3.LUT R13, R12, R17, RZ, 0x3c, !PT ;  /* 0x000000110c0d7212 */ /* 0x000fe200078e3cff */
[----:B------:R-:W-:-:S04]  /*4110*/  IMAD.MOV.U32 R12, RZ, RZ, 0x2f800000 ;  /* 0x2f800000ff0c7424 */ /* 0x000fc800078e00ff */
[----:B------:R-:W-:-:S05]  /*4120*/  IMAD.IADD R5, R13, 0x1, R4 ;  /* 0x000000010d057824 */ /* 0x000fca00078e0204 */
[----:B------:R-:W-:Y:S01]  /*4130*/  I2FP.F32.U32 R5, R5 ;  /* 0x0000000500057245 */ /* 0x000fe20000201000 */
[----:B0-----:R-:W-:-:S04]  /*4140*/  FMUL R0, R0, R3 ;  /* 0x0000000300007220 */ /* 0x001fc80000400000 */
[----:B------:R-:W-:Y:S01]  /*4150*/  FFMA R5, R5, R12, 1.1641532182693481445e-10 ;  /* 0x2f00000005057423 */ /* 0x000fe2000000000c */
[----:B------:R-:W-:-:S04]  /*4160*/  IMAD.MOV.U32 R12, RZ, RZ, R17 ;  /* 0x000000ffff0c7224 */ /* 0x000fc800078e0011 */
[----:B------:R-:W-:Y:S01]  /*4170*/  FSETP.GT.AND P0, PT, R0, R5, PT ;  /* 0x000000050000720b */ /* 0x000fe20003f04000 */
[----:B------:R-:W-:-:S12]  /*4180*/  IMAD.MOV.U32 R5, RZ, RZ, R19 ;  /* 0x000000ffff057224 */ /* 0x000fd800078e0013 */
[----:B------:R-:W0:Y:S01]  /*4190*/  @!P0 LDS R0, [R23] ;  /* 0x0000000017008984 */ /* 0x000e220000000800 */
[----:B------:R-:W-:-:S03]  /*41a0*/  @!P0 IMAD.MOV.U32 R2, RZ, RZ, R16 ;  /* 0x000000ffff028224 */ /* 0x000fc600078e0010 */
[----:B------:R1:W-:Y:S04]  /*41b0*/  @!P0 STS [R23], R24 ;  /* 0x0000001817008388 */ /* 0x0003e80000000800 */
[----:B0-----:R1:W-:Y:S02]  /*41c0*/  @!P0 STS [R21], R0 ;  /* 0x0000000015008388 */ /* 0x0013e40000000800 */
.L_x_39:
[----:B------:R-:W-:Y:S05]  /*41d0*/  BSYNC.RECONVERGENT B1 ;  /* 0x0000000000017941 */ /* 0x000fea0003800200 */
.L_x_38:
[----:B------:R-:W-:Y:S01]  /*41e0*/  VIADD R8, R8, 0x1 ;  /* 0x0000000108087836 */ /* 0x000fe20000000000 */
[----:B------:R-:W-:-:S04]  /*41f0*/  ISETP.NE.AND P1, PT, R22, 0xa2, PT ;  /* 0x000000a21600780c */ /* 0x000fc80003f25270 */
[----:B------:R-:W-:-:S13]  /*4200*/  ISETP.NE.AND P0, PT, R8, 0x2710, PT ;  /* 0x000027100800780c */ /* 0x000fda0003f05270 */
[----:B------:R-:W-:Y:S05]  /*4210*/  @P0 BRA P1, `(.L_x_42) ;  /* 0xffffffc000c80947 */ /* 0x000fea000083ffff */
[----:B------:R-:W-:Y:S05]  /*4220*/  BSYNC.RECONVERGENT B0 ;  /* 0x0000000000007941 */ /* 0x000fea0003800200 */
.L_x_0:
[----:B------:R-:W2:Y:S01]  /*4230*/  S2R R3, SR_CgaCtaId ;  /* 0x0000000000037919 */ /* 0x000ea20000008800 */
[----:B------:R-:W-:Y:S02]  /*4240*/  MOV R2, 0x400 ;  /* 0x0000040000027802 */ /* 0x000fe40000000f00 */
[----:B------:R-:W-:Y:S01]  /*4250*/  ISETP.NE.AND P0, PT, R11, RZ, PT ;  /* 0x000000ff0b00720c */ /* 0x000fe20003f05270 */
[----:B------:R3:W-:Y:S02]  /*4260*/  STG.E.64 desc[UR10][R6.64+0x8], R14 ;  /* 0x0000080e06007986 */ /* 0x0007e4000c101b0a */
[----:B01----:R-:W-:Y:S02]  /*4270*/  VIADD R0, R2, 0x3f48 ;  /* 0x00003f4802007836 */ /* 0x003fe40000000000 */
[----:B------:R3:W-:Y:S04]  /*4280*/  STG.E.64 desc[UR10][R6.64+0x10], R12 ;  /* 0x0000100c06007986 */ /* 0x0007e8000c101b0a */
[----:B------:R3:W-:Y:S01]  /*4290*/  STG.E.64 desc[UR10][R6.64], R4 ;  /* 0x0000000406007986 */ /* 0x0007e2000c101b0a */
[----:B--2---:R-:W-:-:S05]  /*42a0*/  LEA R0, R3, R0, 0x18 ;  /* 0x0000000003007211 */ /* 0x004fca00078ec0ff */
[----:B------:R-:W-:-:S05]  /*42b0*/  IMAD R0, R11, 0x4, R0 ;  /* 0x000000040b007824 */ /* 0x000fca00078e0200 */
[----:B------:R3:W-:Y:S01]  /*42c0*/  STS [R0], R25 ;  /* 0x0000001900007388 */ /* 0x0007e20000000800 */
[----:B------:R-:W-:Y:S06]  /*42d0*/  BAR.SYNC.DEFER_BLOCKING 0x0 ;  /* 0x0000000000007b1d */ /* 0x000fec0000010000 */
[----:B------:R-:W-:Y:S05]  /*42e0*/  @P0 EXIT ;  /* 0x000000000000094d */ /* 0x000fea0003800000 */
[----:B---3--:R-:W-:-:S05]  /*42f0*/  LEA R0, R3, R2, 0x18 ;  /* 0x0000000203007211 */ /* 0x008fca00078ec0ff */
[----:B------:R-:W0:Y:S04]  /*4300*/  LDS.64 R16, [R0+0x3f48] ;  /* 0x003f480000107984 */ /* 0x000e280000000a00 */
[----:B------:R-:W1:Y:S04]  /*4310*/  LDS.128 R12, [R0+0x3f50] ;  /* 0x003f5000000c7984 */ /* 0x000e680000000c00 */
[----:B------:R-:W2:Y:S04]  /*4320*/  LDS.128 R8, [R0+0x3f60] ;  /* 0x003f600000087984 */ /* 0x000ea80000000c00 */
[----:B------:R-:W3:Y:S01]  /*4330*/  LDS.128 R4, [R0+0x3f70] ;  /* 0x003f700000047984 */ /* 0x000ee20000000c00 */
[----:B0-----:R-:W-:-:S02]  /*4340*/  VIMNMX R2, PT, PT, R16, 0xc8, PT ;  /* 0x000000c810027848 */ /* 0x001fc40003fe0100 */
[----:B------:R-:W-:Y:S02]  /*4350*/  ISETP.GE.AND P0, PT, R16, 0xc8, PT ;  /* 0x000000c81000780c */ /* 0x000fe40003f06270 */
[----:B------:R-:W-:Y:S02]  /*4360*/  ISETP.GE.AND P1, PT, R17, R2, PT ;  /* 0x000000021100720c */ /* 0x000fe40003f26270 */
[----:B------:R-:W-:Y:S02]  /*4370*/  SEL R3, RZ, 0xc8, !P0 ;  /* 0x000000c8ff037807 */ /* 0x000fe40004000000 */
[----:B------:R-:W-:Y:S01]  /*4380*/  VIMNMX R17, PT, PT, R2, R17, PT ;  /* 0x0000001102117248 */ /* 0x000fe20003fe0100 */
[----:B------:R-:W-:Y:S01]  /*4390*/  IMAD.MOV.U32 R2, RZ, RZ, RZ ;  /* 0x000000ffff027224 */ /* 0x000fe200078e00ff */
[----:B------:R-:W-:Y:S02]  /*43a0*/  SEL R3, R3, 0x1, P1 ;  /* 0x0000000103037807 */ /* 0x000fe40000800000 */
[----:B-1----:R-:W-:-:S02]  /*43b0*/  ISETP.GE.AND P0, PT, R12, R17, PT ;  /* 0x000000110c00720c */ /* 0x002fc40003f06270 */
[----:B------:R-:W-:Y:S02]  /*43c0*/  VIMNMX R12, PT, PT, R17, R12, PT ;  /* 0x0000000c110c7248 */ /* 0x000fe40003fe0100 */
[----:B------:R-:W-:Y:S02]  /*43d0*/  SEL R3, R3, 0x2, P0 ;  /* 0x0000000203037807 */ /* 0x000fe40000000000 */
[----:B------:R-:W-:Y:S02]  /*43e0*/  ISETP.GE.AND P0, PT, R13, R12, PT ;  /* 0x0000000c0d00720c */ /* 0x000fe40003f06270 */
[----:B------:R-:W-:Y:S02]  /*43f0*/  VIMNMX R13, PT, PT, R12, R13, PT ;  /* 0x0000000d0c0d7248 */ /* 0x000fe40003fe0100 */
[----:B------:R-:W-:Y:S02]  /*4400*/  SEL R3, R3, 0x3, P0 ;  /* 0x0000000303037807 */ /* 0x000fe40000000000 */
[----:B------:R-:W-:-:S02]  /*4410*/  ISETP.GE.AND P0, PT, R14, R13, PT ;  /* 0x0000000d0e00720c */ /* 0x000fc40003f06270 */
[----:B------:R-:W-:Y:S02]  /*4420*/  VIMNMX R14, PT, PT, R13, R14, PT ;  /* 0x0000000e0d0e7248 */ /* 0x000fe40003fe0100 */
[----:B------:R-:W-:Y:S02]  /*4430*/  SEL R3, R3, 0x4, P0 ;  /* 0x0000000403037807 */ /* 0x000fe40000000000 */
[----:B------:R-:W-:Y:S02]  /*4440*/  ISETP.GE.AND P0, PT, R15, R14, PT ;  /* 0x0000000e0f00720c */ /* 0x000fe40003f06270 */
[----:B------:R-:W-:Y:S02]  /*4450*/  VIMNMX R17, PT, PT, R14, R15, PT ;  /* 0x0000000f0e117248 */ /* 0x000fe40003fe0100 */
[----:B------:R-:W-:Y:S01]  /*4460*/  SEL R3, R3, 0x5, P0 ;  /* 0x0000000503037807 */ /* 0x000fe20000000000 */
[----:B------:R-:W0:Y:S01]  /*4470*/  LDS.128 R12, [R0+0x3f80] ;  /* 0x003f8000000c7984 */ /* 0x000e220000000c00 */
[----:B--2---:R-:W-:-:S02]  /*4480*/  ISETP.GE.AND P0, PT, R8, R17, PT ;  /* 0x000000110800720c */ /* 0x004fc40003f06270 */
        /* <DEDUP_REMOVED lines=11> */
[----:B------:R-:W1:Y:S01]  /*4540*/  LDS.128 R8, [R0+0x3f90] ;  /* 0x003f900000087984 */ /* 0x000e620000000c00 */
[----:B---3--:R-:W-:-:S02]  /*4550*/  ISETP.GE.AND P0, PT, R4, R17, PT ;  /* 0x000000110400720c */ /* 0x008fc40003f06270 */
        /* <DEDUP_REMOVED lines=11> */
[----:B------:R-:W2:Y:S01]  /*4610*/  LDS.128 R4, [R0+0x3fa0] ;  /* 0x003fa00000047984 */ /* 0x000ea20000000c00 */
[----:B0-----:R-:W-:-:S02]  /*4620*/  ISETP.GE.AND P0, PT, R12, R17, PT ;  /* 0x000000110c00720c */ /* 0x001fc40003f06270 */
        /* <DEDUP_REMOVED lines=110> */
[----:B------:R-:W-:-:S04]  /*4d10*/  ISETP.GE.AND P0, PT, R7, R6, PT ;  /* 0x000000060700720c */ /* 0x000fc80003f06270 */
[----:B------:R-:W-:Y:S02]  /*4d20*/  SEL R5, R3, 0x31, P0 ;  /* 0x0000003103057807 */ /* 0x000fe40000000000 */
[----:B------:R-:W-:-:S03]  /*4d30*/  VIMNMX R3, PT, PT, R6, R7, PT ;  /* 0x0000000706037248 */ /* 0x000fc60003fe0100 */
[----:B------:R-:W-:-:S07]  /*4d40*/  IMAD R5, R5, 0x144, R0 ;  /* 0x0000014405057824 */ /* 0x000fce00078e0200 */
.L_x_51:
[C---:B------:R-:W-:Y:S01]  /*4d50*/  IMAD R0, R2.reuse, 0x24, R5 ;  /* 0x0000002402007824 */ /* 0x040fe200078e0205 */
[----:B0-----:R-:W0:Y:S01]  /*4d60*/  LDCU.64 UR12, c[0x0][0x3a8] ;  /* 0x00007500ff0c77ac */ /* 0x001e220008000a00 */
[C---:B------:R-:W-:Y:S01]  /*4d70*/  IMAD.WIDE.U32 R6, R2.reuse, 0x4, RZ ;  /* 0x0000000402067825 */ /* 0x040fe200078e00ff */
[----:B-1----:R-:W1:Y:S03]  /*4d80*/  LDCU.64 UR14, c[0x0][0x398] ;  /* 0x00007300ff0e77ac */ /* 0x002e660008000a00 */
[----:B------:R-:W-:Y:S02]  /*4d90*/  VIADD R2, R2, 0x1 ;  /* 0x0000000102027836 */ /* 0x000fe40000000000 */
[----:B------:R-:W-:Y:S01]  /*4da0*/  IMAD.MOV.U32 R4, RZ, RZ, R6 ;  /* 0x000000ffff047224 */ /* 0x000fe200078e0006 */
[----:B--2---:R-:W2:Y:S02]  /*4db0*/  LDCU.64 UR16, c[0x0][0x3a0] ;  /* 0x00007400ff1077ac */ /* 0x004ea40008000a00 */
[----:B------:R-:W-:Y:S01]  /*4dc0*/  ISETP.NE.AND P0, PT, R2, 0x9, PT ;  /* 0x000000090200780c */ /* 0x000fe20003f05270 */
[----:B---3--:R-:W3:Y:S01]  /*4dd0*/  LDCU.64 UR18, c[0x0][0x3b8] ;  /* 0x00007700ff1277ac */ /* 0x008ee20008000a00 */
[----:B----4-:R-:W4:Y:S01]  /*4de0*/  LDCU.64 UR20, c[0x0][0x3b0] ;  /* 0x00007600ff1477ac */ /* 0x010f220008000a00 */
[----:B------:R-:W0:Y:S01]  /*4df0*/  LDCU.64 UR22, c[0x0][0x3c8] ;  /* 0x00007900ff1677ac */ /* 0x000e220008000a00 */
        /* <DEDUP_REMOVED lines=9> */
[----:B-1----:R-:W-:-:S05]  /*4e90*/  UMOV UR4, URZ ;  /* 0x000000ff00047c82 */ /* 0x002fca0008000000 */
.L_x_50:
[----:B------:R-:W-:Y:S02]  /*4ea0*/  UISETP.GT.AND UP1, UPT, UR8, 0x6, UPT ;  /* 0x000000060800788c */ /* 0x000fe4000bf24270 */
[----:B------:R-:W-:-:S04]  /*4eb0*/  UIADD3 UR4, UPT, UPT, UR4, 0x1, URZ ;  /* 0x0000000104047890 */ /* 0x000fc8000fffe0ff */
[----:B------:R-:W-:-:S03]  /*4ec0*/  UISETP.NE.AND UP0, UPT, UR4, 0x9, UPT ;  /* 0x000000090400788c */ /* 0x000fc6000bf05270 */
[----:B01234-:R-:W-:Y:S08]  /*4ed0*/  BRA.U UP1, `(.L_x_43) ;  /* 0x0000000101ec7547 */ /* 0x01fff0000b800000 */
[----:B------:R-:W-:-:S09]  /*4ee0*/  UISETP.GT.AND UP1, UPT, UR8, 0x2, UPT ;  /* 0x000000020800788c */ /* 0x000fd2000bf24270 */
[----:B------:R-:W-:Y:S05]  /*4ef0*/  BRA.U UP1, `(.L_x_44) ;  /* 0x0000000101547547 */ /* 0x000fea000b800000 */
[----:B------:R-:W-:-:S04]  /*4f00*/  UISETP.LT.U32.AND UP1, UPT, UR8, 0x3, UPT ;  /* 0x000000030800788c */ /* 0x000fc8000bf21070 */
[----:B------:R-:W-:-:S04]  /*4f10*/  USEL UR5, UR8, 0x3, UP1 ;  /* 0x0000000308057887 */ /* 0x000fc80008800000 */
[----:B------:R-:W-:-:S12]  /*4f20*/  USHF.L.U32 UR5, UR5, 0x2, URZ ;  /* 0x0000000205057899 */ /* 0x000fd800080006ff */
[----:B------:R-:W1:Y:S02]  /*4f30*/  LDCU UR6, c[0x2][UR5] ;  /* 0x00800000050677ac */ /* 0x000e640008000800 */
[----:B-1----:R-:W-:-:S10]  /*4f40*/  USHF.R.S32.HI UR7, URZ, 0x1f, UR6 ;  /* 0x0000001fff077899 */ /* 0x002fd40008011406 */
.L_x_73:
[----:B0-234-:R-:W-:Y:S05]  /*4f50*/  BRXU UR6 -0x4f60                                                                        (*"BRANCH_TARGETS .L_x_74,.L_x_75,.L_x_76,.L_x_45"*) ;  /* 0xffffffb006287958 */ /* 0x01dfea000b83ffff */
.L_x_76:
[----:B------:R-:W0:Y:S01]  /*4f60*/  LDS R11, [R0] ;  /* 0x00000000000b7984 */ /* 0x000e220000000800 */
[----:B------:R-:W-:-:S04]  /*4f70*/  IADD3 R8, P1, PT, R4, UR12, RZ ;  /* 0x0000000c04087c10 */ /* 0x000fc8000ff3e0ff */
[----:B------:R-:W-:-:S05]  /*4f80*/  IADD3.X R9, PT, PT, R7, UR13, RZ, P1, !PT ;  /* 0x0000000d07097c10 */ /* 0x000fca0008ffe4ff */
[----:B0-----:R0:W-:Y:S01]  /*4f90*/  STG.E desc[UR10][R8.64], R11 ;  /* 0x0000000b08007986 */ /* 0x0011e2000c10190a */
[----:B------:R-:W-:Y:S05]  /*4fa0*/  BRA `(.L_x_45) ;  /* 0x0000000400dc7947 */ /* 0x000fea0003800000 */
.L_x_74:
[----:B------:R-:W0:Y:S01]  /*4fb0*/  LDS R11, [R0] ;  /* 0x00000000000b7984 */ /* 0x000e220000000800 */
[----:B------:R-:W-:-:S04]  /*4fc0*/  IADD3 R8, P1, PT, R4, UR14, RZ ;  /* 0x0000000e04087c10 */ /* 0x000fc8000ff3e0ff */
[----:B------:R-:W-:-:S05]  /*4fd0*/  IADD3.X R9, PT, PT, R7, UR15, RZ, P1, !PT ;  /* 0x0000000f07097c10 */ /* 0x000fca0008ffe4ff */
[----:B0-----:R1:W-:Y:S01]  /*4fe0*/  STG.E desc[UR10][R8.64], R11 ;  /* 0x0000000b08007986 */ /* 0x0013e2000c10190a */
[----:B------:R-:W-:Y:S05]  /*4ff0*/  BRA `(.L_x_45) ;  /* 0x0000000400c87947 */ /* 0x000fea0003800000 */
.L_x_75:
[----:B------:R-:W0:Y:S01]  /*5000*/  LDS R11, [R0] ;  /* 0x00000000000b7984 */ /* 0x000e220000000800 */
[----:B------:R-:W-:-:S04]  /*5010*/  IADD3 R8, P1, PT, R4, UR16, RZ ;  /* 0x0000001004087c10 */ /* 0x000fc8000ff3e0ff */
[----:B------:R-:W-:-:S05]  /*5020*/  IADD3.X R9, PT, PT, R7, UR17, RZ, P1, !PT ;  /* 0x0000001107097c10 */ /* 0x000fca0008ffe4ff */
[----:B0-----:R2:W-:Y:S01]  /*5030*/  STG.E desc[UR10][R8.64], R11 ;  /* 0x0000000b08007986 */ /* 0x0015e2000c10190a */
[----:B------:R-:W-:Y:S05]  /*5040*/  BRA `(.L_x_45) ;  /* 0x0000000400b47947 */ /* 0x000fea0003800000 */
.L_x_44:
[----:B------:R-:W-:-:S09]  /*5050*/  UISETP.GT.AND UP1, UPT, UR8, 0x4, UPT ;  /* 0x000000040800788c */ /* 0x000fd2000bf24270 */
[----:B------:R-:W-:Y:S05]  /*5060*/  BRA.U UP1, `(.L_x_46) ;  /* 0x0000000101447547 */ /* 0x000fea000b800000 */
[----:B------:R-:W-:Y:S02]  /*5070*/  IMAD.MOV.U32 R6, RZ, RZ, 0x2 ;  /* 0x00000002ff067424 */ /* 0x000fe400078e00ff */
[----:B------:R-:W-:-:S05]  /*5080*/  IMAD.U32 R9, RZ, RZ, UR8 ;  /* 0x00000008ff097e24 */ /* 0x000fca000f8e00ff */
[----:B------:R-:W-:-:S05]  /*5090*/  VIADDMNMX.U32 R6, R9, 0xfffffffd, R6, PT ;  /* 0xfffffffd09067846 */ /* 0x000fca0003800006 */
[----:B------:R-:W-:-:S04]  /*50a0*/  IMAD.SHL.U32 R6, R6, 0x4, RZ ;  /* 0x0000000406067824 */ /* 0x000fc800078e00ff */
[----:B------:R-:W1:Y:S02]  /*50b0*/  LDC R8, c[0x2][R6+0x10] ;  /* 0x0080040006087b82 */ /* 0x000e640000000800 */
[----:B-1----:R-:W-:-:S04]  /*50c0*/  SHF.R.S32.HI R9, RZ, 0x1f, R8 ;  /* 0x0000001fff097819 */ /* 0x002fc80000011408 */
.L_x_78:
[----:B0-234-:R-:W-:Y:S05]  /*50d0*/  BRX R8 -0x50e0                                                                          (*"BRANCH_TARGETS .L_x_79,.L_x_80,.L_x_45"*) ;  /* 0xffffffac08c87949 */ /* 0x01dfea000383ffff */
.L_x_80:
[----:B------:R-:W0:Y:S01]  /*50e0*/  LDS R11, [R0] ;  /* 0x00000000000b7984 */ /* 0x000e220000000800 */
[----:B------:R-:W-:-:S04]  /*50f0*/  IADD3 R8, P1, PT, R4, UR18, RZ ;  /* 0x0000001204087c10 */ /* 0x000fc8000ff3e0ff */
[----:B------:R-:W-:-:S05]  /*5100*/  IADD3.X R9, PT, PT, R7, UR19, RZ, P1, !PT ;  /* 0x0000001307097c10 */ /* 0x000fca0008ffe4ff */
[----:B0-----:R0:W-:Y:S01]  /*5110*/  STG.E desc[UR10][R8.64], R11 ;  /* 0x0000000b08007986 */ /* 0x0011e2000c10190a */
[----:B------:R-:W-:Y:S05]  /*5120*/  BRA `(.L_x_45) ;  /* 0x00000004007c7947 */ /* 0x000fea0003800000 */
.L_x_79:
[----:B------:R-:W0:Y:S01]  /*5130*/  LDS R11, [R0] ;  /* 0x00000000000b7984 */ /* 0x000e220000000800 */
[----:B------:R-:W-:-:S04]  /*5140*/  IADD3 R8, P1, PT, R4, UR20, RZ ;  /* 0x0000001404087c10 */ /* 0x000fc8000ff3e0ff */
[----:B------:R-:W-:-:S05]  /*5150*/  IADD3.X R9, PT, PT, R7, UR21, RZ, P1, !PT ;  /* 0x0000001507097c10 */ /* 0x000fca0008ffe4ff */
[----:B0-----:R0:W-:Y:S01]  /*5160*/  STG.E desc[UR10][R8.64], R11 ;  /* 0x0000000b08007986 */ /* 0x0011e2000c10190a */
[----:B------:R-:W-:Y:S05]  /*5170*/  BRA `(.L_x_45) ;  /* 0x0000000400687947 */ /* 0x000fea0003800000 */
.L_x_46:
[----:B------:R-:W-:Y:S02]  /*5180*/  IMAD.MOV.U32 R6, RZ, RZ, 0x2 ;  /* 0x00000002ff067424 */ /* 0x000fe400078e00ff */
[----:B------:R-:W-:-:S05]  /*5190*/  IMAD.U32 R9, RZ, RZ, UR8 ;  /* 0x00000008ff097e24 */ /* 0x000fca000f8e00ff */
[----:B------:R-:W-:-:S05]  /*51a0*/  VIADDMNMX.U32 R6, R9, 0xfffffffb, R6, PT ;  /* 0xfffffffb09067846 */ /* 0x000fca0003800006 */
[----:B------:R-:W-:-:S04]  /*51b0*/  IMAD.SHL.U32 R6, R6, 0x4, RZ ;  /* 0x0000000406067824 */ /* 0x000fc800078e00ff */
[----:B------:R-:W1:Y:S02]  /*51c0*/  LDC R8, c[0x2][R6+0x1c] ;  /* 0x0080070006087b82 */ /* 0x000e640000000800 */
[----:B-1----:R-:W-:-:S04]  /*51d0*/  SHF.R.S32.HI R9, RZ, 0x1f, R8 ;  /* 0x0000001fff097819 */ /* 0x002fc80000011408 */
.L_x_82:
[----:B0-234-:R-:W-:Y:S05]  /*51e0*/  BRX R8 -0x51f0                                                                          (*"BRANCH_TARGETS .L_x_83,.L_x_84,.L_x_45"*) ;  /* 0xffffffac08847949 */ /* 0x01dfea000383ffff */
.L_x_84:
[----:B------:R-:W0:Y:S01]  /*51f0*/  LDS R11, [R0] ;  /* 0x00000000000b7984 */ /* 0x000e220000000800 */
[----:B------:R-:W-:-:S04]  /*5200*/  IADD3 R8, P1, PT, R4, UR22, RZ ;  /* 0x0000001604087c10 */ /* 0x000fc8000ff3e0ff */
[----:B------:R-:W-:-:S05]  /*5210*/  IADD3.X R9, PT, PT, R7, UR23, RZ, P1, !PT ;  /* 0x0000001707097c10 */ /* 0x000fca0008ffe4ff */
[----:B0-----:R3:W-:Y:S01]  /*5220*/  STG.E desc[UR10][R8.64], R11 ;  /* 0x0000000b08007986 */ /* 0x0017e2000c10190a */
[----:B------:R-:W-:Y:S05]  /*5230*/  BRA `(.L_x_45) ;  /* 0x0000000400387947 */ /* 0x000fea0003800000 */
.L_x_83:
[----:B------:R-:W0:Y:S01]  /*5240*/  LDS R11, [R0] ;  /* 0x00000000000b7984 */ /* 0x000e220000000800 */
[----:B------:R-:W-:-:S04]  /*5250*/  IADD3 R8, P1, PT, R4, UR24, RZ ;  /* 0x0000001804087c10 */ /* 0x000fc8000ff3e0ff */
[----:B------:R-:W-:-:S05]  /*5260*/  IADD3.X R9, PT, PT, R7, UR25, RZ, P1, !PT ;  /* 0x0000001907097c10 */ /* 0x000fca0008ffe4ff */
[----:B0-----:R4:W-:Y:S01]  /*5270*/  STG.E desc[UR10][R8.64], R11 ;  /* 0x0000000b08007986 */ /* 0x0019e2000c10190a */
[----:B------:R-:W-:Y:S05]  /*5280*/  BRA `(.L_x_45) ;  /* 0x0000000400247947 */ /* 0x000fea0003800000 */
.L_x_43:
[----:B------:R-:W-:-:S09]  /*5290*/  UISETP.GT.AND UP1, UPT, UR8, 0xa, UPT ;  /* 0x0000000a0800788c */ /* 0x000fd2000bf24270 */
[----:B------:R-:W-:Y:S05]  /*52a0*/  BRA.U UP1, `(.L_x_47) ;  /* 0x0000000101907547 */ /* 0x000fea000b800000 */
        /* <DEDUP_REMOVED lines=8> */
.L_x_86:
[----:B0-234-:R-:W-:Y:S05]  /*5330*/  BRX R8 -0x5340                                                                          (*"BRANCH_TARGETS .L_x_87,.L_x_88,.L_x_45"*) ;  /* 0xffffffac08307949 */ /* 0x01dfea000383ffff */
.L_x_88:
[----:B------:R-:W0:Y:S01]  /*5340*/  LDS R11, [R0] ;  /* 0x00000000000b7984 */ /* 0x000e220000000800 */
[----:B------:R-:W-:-:S04]  /*5350*/  IADD3 R8, P1, PT, R4, UR26, RZ ;  /* 0x0000001a04087c10 */ /* 0x000fc8000ff3e0ff */
[----:B------:R-:W-:-:S05]  /*5360*/  IADD3.X R9, PT, PT, R7, UR27, RZ, P1, !PT ;  /* 0x0000001b07097c10 */ /* 0x000fca0008ffe4ff */
[----:B0-----:R0:W-:Y:S01]  /*5370*/  STG.E desc[UR10][R8.64], R11 ;  /* 0x0000000b08007986 */ /* 0x0011e2000c10190a */
[----:B------:R-:W-:Y:S05]  /*5380*/  BRA `(.L_x_45) ;  /* 0x0000000000e47947 */ /* 0x000fea0003800000 */
.L_x_87:
[----:B------:R-:W0:Y:S01]  /*5390*/  LDS R11, [R0] ;  /* 0x00000000000b7984 */ /* 0x000e220000000800 */
[----:B------:R-:W-:-:S04]  /*53a0*/  IADD3 R8, P1, PT, R4, UR28, RZ ;  /* 0x0000001c04087c10 */ /* 0x000fc8000ff3e0ff */
[----:B------:R-:W-:-:S05]  /*53b0*/  IADD3.X R9, PT, PT, R7, UR29, RZ, P1, !PT ;  /* 0x0000001d07097c10 */ /* 0x000fca0008ffe4ff */
[----:B0-----:R0:W-:Y:S01]  /*53c0*/  STG.E desc[UR10][R8.64], R11 ;  /* 0x0000000b08007986 */ /* 0x0011e2000c10190a */
[----:B------:R-:W-:Y:S05]  /*53d0*/  BRA `(.L_x_45) ;  /* 0x0000000000d07947 */ /* 0x000fea0003800000 */
.L_x_48:
[----:B------:R-:W-:Y:S02]  /*53e0*/  IMAD.MOV.U32 R6, RZ, RZ, 0x2 ;  /* 0x00000002ff067424 */ /* 0x000fe400078e00ff */
[----:B------:R-:W-:-:S05]  /*53f0*/  IMAD.U32 R9, RZ, RZ, UR8 ;  /* 0x00000008ff097e24 */ /* 0x000fca000f8e00ff */
[----:B------:R-:W-:-:S05]  /*5400*/  VIADDMNMX.U32 R6, R9, 0xfffffff7, R6, PT ;  /* 0xfffffff709067846 */ /* 0x000fca0003800006 */
[----:B------:R-:W-:-:S04]  /*5410*/  IMAD.SHL.U32 R6, R6, 0x4, RZ ;  /* 0x0000000406067824 */ /* 0x000fc800078e00ff */
[----:B------:R-:W1:Y:S02]  /*5420*/  LDC R8, c[0x2][R6+0x34] ;  /* 0x00800d0006087b82 */ /* 0x000e640000000800 */
[----:B-1----:R-:W-:-:S04]  /*5430*/  SHF.R.S32.HI R9, RZ, 0x1f, R8 ;  /* 0x0000001fff097819 */ /* 0x002fc80000011408 */
.L_x_90:
[----:B0-234-:R-:W-:Y:S05]  /*5440*/  BRX R8 -0x5450                                                                          (*"BRANCH_TARGETS .L_x_91,.L_x_92,.L_x_45"*) ;  /* 0xffffffa808ec7949 */ /* 0x01dfea000383ffff */
.L_x_92:
[----:B------:R-:W0:Y:S01]  /*5450*/  LDS R11, [R0] ;  /* 0x00000000000b7984 */ /* 0x000e220000000800 */
[----:B------:R-:W-:-:S04]  /*5460*/  IADD3 R8, P1, PT, R4, UR30, RZ ;  /* 0x0000001e04087c10 */ /* 0x000fc8000ff3e0ff */
[----:B------:R-:W-:-:S05]  /*5470*/  IADD3.X R9, PT, PT, R7, UR31, RZ, P1, !PT ;  /* 0x0000001f07097c10 */ /* 0x000fca0008ffe4ff */
[----:B0-----:R0:W-:Y:S01]  /*5480*/  STG.E desc[UR10][R8.64], R11 ;  /* 0x0000000b08007986 */ /* 0x0011e2000c10190a */
[----:B------:R-:W-:Y:S05]  /*5490*/  BRA `(.L_x_45) ;  /* 0x0000000000a07947 */ /* 0x000fea0003800000 */
.L_x_91:
[----:B------:R-:W0:Y:S01]  /*54a0*/  LDS R11, [R0] ;  /* 0x00000000000b7984 */ /* 0x000e220000000800 */
[----:B------:R-:W-:-:S04]  /*54b0*/  IADD3 R8, P1, PT, R4, UR32, RZ ;  /* 0x0000002004087c10 */ /* 0x000fc8000ff3e0ff */
[----:B------:R-:W-:-:S05]  /*54c0*/  IADD3.X R9, PT, PT, R7, UR33, RZ, P1, !PT ;  /* 0x0000002107097c10 */ /* 0x000fca0008ffe4ff */
[----:B0-----:R0:W-:Y:S01]  /*54d0*/  STG.E desc[UR10][R8.64], R11 ;  /* 0x0000000b08007986 */ /* 0x0011e2000c10190a */
[----:B------:R-:W-:Y:S05]  /*54e0*/  BRA `(.L_x_45) ;  /* 0x00000000008c7947 */ /* 0x000fea0003800000 */
.L_x_47:
        /* <DEDUP_REMOVED lines=8> */
.L_x_94:
[----:B0-234-:R-:W-:Y:S05]  /*5570*/  BRX R8 -0x5580                                                                          (*"BRANCH_TARGETS .L_x_95,.L_x_96,.L_x_45"*) ;  /* 0xffffffa808a07949 */ /* 0x01dfea000383ffff */
.L_x_96:
[----:B------:R-:W0:Y:S01]  /*5580*/  LDS R11, [R0] ;  /* 0x00000000000b7984 */ /* 0x000e220000000800 */
[----:B------:R-:W-:-:S04]  /*5590*/  IADD3 R8, P1, PT, R4, UR34, RZ ;  /* 0x0000002204087c10 */ /* 0x000fc8000ff3e0ff */
[----:B------:R-:W-:-:S05]  /*55a0*/  IADD3.X R9, PT, PT, R7, UR35, RZ, P1, !PT ;  /* 0x0000002307097c10 */ /* 0x000fca0008ffe4ff */
[----:B0-----:R0:W-:Y:S01]  /*55b0*/  STG.E desc[UR10][R8.64], R11 ;  /* 0x0000000b08007986 */ /* 0x0011e2000c10190a */
[----:B------:R-:W-:Y:S05]  /*55c0*/  BRA `(.L_x_45) ;  /* 0x0000000000547947 */ /* 0x000fea0003800000 */
.L_x_95:
[----:B------:R-:W0:Y:S01]  /*55d0*/  LDS R11, [R0] ;  /* 0x00000000000b7984 */ /* 0x000e220000000800 */
[----:B------:R-:W-:-:S04]  /*55e0*/  IADD3 R8, P1, PT, R4, UR36, RZ ;  /* 0x0000002404087c10 */ /* 0x000fc8000ff3e0ff */
[----:B------:R-:W-:-:S05]  /*55f0*/  IADD3.X R9, PT, PT, R7, UR37, RZ, P1, !PT ;  /* 0x0000002507097c10 */ /* 0x000fca0008ffe4ff */
[----:B0-----:R0:W-:Y:S01]  /*5600*/  STG.E desc[UR10][R8.64], R11 ;  /* 0x0000000b08007986 */ /* 0x0011e2000c10190a */
[----:B------:R-:W-:Y:S05]  /*5610*/  BRA `(.L_x_45) ;  /* 0x0000000000407947 */ /* 0x000fea0003800000 */
.L_x_49:
[----:B------:R-:W-:Y:S02]  /*5620*/  IMAD.MOV.U32 R6, RZ, RZ, 0x2 ;  /* 0x00000002ff067424 */ /* 0x000fe400078e00ff */
[----:B------:R-:W-:-:S05]  /*5630*/  IMAD.U32 R9, RZ, RZ, UR8 ;  /* 0x00000008ff097e24 */ /* 0x000fca000f8e00ff */
[----:B------:R-:W-:-:S05]  /*5640*/  VIADDMNMX.U32 R6, R9, 0xfffffff3, R6, PT ;  /* 0xfffffff309067846 */ /* 0x000fca0003800006 */
[----:B------:R-:W-:-:S04]  /*5650*/  IMAD.SHL.U32 R6, R6, 0x4, RZ ;  /* 0x0000000406067824 */ /* 0x000fc800078e00ff */
[----:B------:R-:W1:Y:S02]  /*5660*/  LDC R8, c[0x2][R6+0x4c] ;  /* 0x0080130006087b82 */ /* 0x000e640000000800 */
[----:B-1----:R-:W-:-:S04]  /*5670*/  SHF.R.S32.HI R9, RZ, 0x1f, R8 ;  /* 0x0000001fff097819 */ /* 0x002fc80000011408 */
.L_x_98:
[----:B0-234-:R-:W-:Y:S05]  /*5680*/  BRX R8 -0x5690                                                                          (*"BRANCH_TARGETS .L_x_99,.L_x_100,.L_x_45"*) ;  /* 0xffffffa8085c7949 */ /* 0x01dfea000383ffff */
.L_x_100:
[----:B------:R-:W0:Y:S01]  /*5690*/  LDS R11, [R0] ;  /* 0x00000000000b7984 */ /* 0x000e220000000800 */
[----:B------:R-:W-:-:S04]  /*56a0*/  IADD3 R8, P1, PT, R4, UR38, RZ ;  /* 0x0000002604087c10 */ /* 0x000fc8000ff3e0ff */
[----:B------:R-:W-:-:S05]  /*56b0*/  IADD3.X R9, PT, PT, R7, UR39, RZ, P1, !PT ;  /* 0x0000002707097c10 */ /* 0x000fca0008ffe4ff */
[----:B0-----:R0:W-:Y:S01]  /*56c0*/  STG.E desc[UR10][R8.64], R11 ;  /* 0x0000000b08007986 */ /* 0x0011e2000c10190a */
[----:B------:R-:W-:Y:S05]  /*56d0*/  BRA `(.L_x_45) ;  /* 0x0000000000107947 */ /* 0x000fea0003800000 */
.L_x_99:
[----:B------:R-:W0:Y:S01]  /*56e0*/  LDS R11, [R0] ;  /* 0x00000000000b7984 */ /* 0x000e220000000800 */
[----:B------:R-:W-:-:S04]  /*56f0*/  IADD3 R8, P1, PT, R4, UR40, RZ ;  /* 0x0000002804087c10 */ /* 0x000fc8000ff3e0ff */
[----:B------:R-:W-:-:S05]  /*5700*/  IADD3.X R9, PT, PT, R7, UR41, RZ, P1, !PT ;  /* 0x0000002907097c10 */ /* 0x000fca0008ffe4ff */
[----:B0-----:R0:W-:Y:S04]  /*5710*/  STG.E desc[UR10][R8.64], R11 ;  /* 0x0000000b08007986 */ /* 0x0011e8000c10190a */
.L_x_45:
[----:B------:R-:W-:Y:S01]  /*5720*/  IADD3 R4, P1, PT, R4, 0x24, RZ ;  /* 0x0000002404047810 */ /* 0x000fe20007f3e0ff */
[----:B------:R-:W-:-:S04]  /*5730*/  VIADD R0, R0, 0x4 ;  /* 0x0000000400007836 */ /* 0x000fc80000000000 */
[----:B------:R-:W-:Y:S01]  /*5740*/  IMAD.X R7, RZ, RZ, R7, P1 ;  /* 0x000000ffff077224 */ /* 0x000fe200008e0607 */
[----:B------:R-:W-:Y:S07]  /*5750*/  BRA.U UP0, `(.L_x_50) ;  /* 0xfffffff500d07547 */ /* 0x000fee000b83ffff */
[----:B------:R-:W-:Y:S05]  /*5760*/  @P0 BRA `(.L_x_51) ;  /* 0xfffffff400780947 */ /* 0x000fea000383ffff */
[----:B------:R-:W5:Y:S02]  /*5770*/  LDCU.64 UR4, c[0x0][0x410] ;  /* 0x00008200ff0477ac */ /* 0x000f640008000a00 */
[----:B-----5:R-:W-:-:S06]  /*5780*/  UIMAD.WIDE UR4, UR8, 0x4, UR4 ;  /* 0x00000004080478a5 */ /* 0x020fcc000f8e0204 */
[----:B------:R-:W-:Y:S02]  /*5790*/  IMAD.U32 R4, RZ, RZ, UR4 ;  /* 0x00000004ff047e24 */ /* 0x000fe4000f8e00ff */
[----:B------:R-:W-:-:S05]  /*57a0*/  IMAD.U32 R5, RZ, RZ, UR5 ;  /* 0x00000005ff057e24 */ /* 0x000fca000f8e00ff */
[----:B------:R-:W-:Y:S01]  /*57b0*/  STG.E desc[UR10][R4.64], R3 ;  /* 0x0000000304007986 */ /* 0x000fe2000c10190a */
[----:B------:R-:W-:Y:S05]  /*57c0*/  EXIT ;  /* 0x000000000000794d */ /* 0x000fea0003800000 */
        .weak           $__internal_0_$__cuda_sm3x_div_rn_noftz_f32_slowpath
        .type           $__internal_0_$__cuda_sm3x_div_rn_noftz_f32_slowpath,@function
        .size           $__internal_0_$__cuda_sm3x_div_rn_noftz_f32_slowpath,(.L_x_102 - $__internal_0_$__cuda_sm3x_div_rn_noftz_f32_slowpath)
$__internal_0_$__cuda_sm3x_div_rn_noftz_f32_slowpath:
[----:B------:R-:W0:Y:S01]  /*57d0*/  LDC R3, c[0x0][0x394] ;  /* 0x0000e500ff037b82 */ /* 0x000e220000000800 */
[--C-:B------:R-:W-:Y:S01]  /*57e0*/  SHF.R.U32.HI R13, RZ, 0x17, R0.reuse ;  /* 0x00000017ff0d7819 */ /* 0x100fe20000011600 */
[----:B------:R-:W1:Y:S01]  /*57f0*/  LDCU UR4, c[0x0][0x394] ;  /* 0x00007280ff0477ac */ /* 0x000e620008000800 */
[----:B------:R-:W-:Y:S01]  /*5800*/  BSSY.RECONVERGENT B3, `(.L_x_52) ;  /* 0x0000064000037945 */ /* 0x000fe20003800200 */
[----:B------:R-:W-:Y:S01]  /*5810*/  IMAD.MOV.U32 R14, RZ, RZ, R0 ;  /* 0x000000ffff0e7224 */ /* 0x000fe200078e0000 */
[----:B------:R-:W-:-:S05]  /*5820*/  LOP3.LUT R28, R13, 0xff, RZ, 0xc0, !PT ;  /* 0x000000ff0d1c7812 */ /* 0x000fca00078ec0ff */
[----:B------:R-:W-:Y:S02]  /*5830*/  VIADD R27, R28, 0xffffffff ;  /* 0xffffffff1c1b7836 */ /* 0x000fe40000000000 */
[----:B-1----:R-:W-:Y:S01]  /*5840*/  IMAD.U32 R15, RZ, RZ, UR4 ;  /* 0x00000004ff0f7e24 */ /* 0x002fe2000f8e00ff */
[----:B0-----:R-:W-:-:S04]  /*5850*/  SHF.R.U32.HI R12, RZ, 0x17, R3 ;  /* 0x00000017ff0c7819 */ /* 0x001fc80000011603 */
[----:B------:R-:W-:-:S05]  /*5860*/  LOP3.LUT R12, R12, 0xff, RZ, 0xc0, !PT ;  /* 0x000000ff0c0c7812 */ /* 0x000fca00078ec0ff */
[----:B------:R-:W-:-:S05]  /*5870*/  VIADD R26, R12, 0xffffffff ;  /* 0xffffffff0c1a7836 */ /* 0x000fca0000000000 */
[----:B------:R-:W-:-:S04]  /*5880*/  ISETP.GT.U32.AND P0, PT, R26, 0xfd, PT ;  /* 0x000000fd1a00780c */ /* 0x000fc80003f04070 */
[----:B------:R-:W-:-:S13]  /*5890*/  ISETP.GT.U32.OR P0, PT, R27, 0xfd, P0 ;  /* 0x000000fd1b00780c */ /* 0x000fda0000704470 */
[----:B------:R-:W-:Y:S01]  /*58a0*/  @!P0 IMAD.MOV.U32 R13, RZ, RZ, RZ ;  /* 0x000000ffff0d8224 */ /* 0x000fe200078e00ff */
[----:B------:R-:W-:Y:S06]  /*58b0*/  @!P0 BRA `(.L_x_53) ;  /* 0x00000000005c8947 */ /* 0x000fec0003800000 */
[----:B------:R-:W-:Y:S02]  /*58c0*/  FSETP.GTU.FTZ.AND P1, PT, |R3|, +INF , PT ;  /* 0x7f8000000300780b */ /* 0x000fe40003f3c200 */
[----:B------:R-:W-:-:S04]  /*58d0*/  FSETP.GTU.FTZ.AND P0, PT, |R0|, +INF , PT ;  /* 0x7f8000000000780b */ /* 0x000fc80003f1c200 */
[----:B------:R-:W-:-:S13]  /*58e0*/  PLOP3.LUT P0, PT, P0, P1, PT, 0xf8, 0x8f ;  /* 0x00000000008f781c */ /* 0x000fda0000703f70 */
[----:B------:R-:W-:Y:S05]  /*58f0*/  @P0 BRA `(.L_x_54) ;  /* 0x00000004004c0947 */ /* 0x000fea0003800000 */
[----:B------:R-:W-:-:S13]  /*5900*/  LOP3.LUT P0, RZ, R15, 0x7fffffff, R14, 0xc8, !PT ;  /* 0x7fffffff0fff7812 */ /* 0x000fda000780c80e */
[----:B------:R-:W-:Y:S05]  /*5910*/  @!P0 BRA `(.L_x_55) ;  /* 0x00000004003c8947 */ /* 0x000fea0003800000 */
[C---:B------:R-:W-:Y:S02]  /*5920*/  FSETP.NEU.FTZ.AND P1, PT, |R0|.reuse, +INF , PT ;  /* 0x7f8000000000780b */ /* 0x040fe40003f3d200 */
[----:B------:R-:W-:Y:S02]  /*5930*/  FSETP.NEU.FTZ.AND P0, PT, |R3|, +INF , PT ;  /* 0x7f8000000300780b */ /* 0x000fe40003f1d200 */
[----:B------:R-:W-:-:S11]  /*5940*/  FSETP.NEU.FTZ.AND P2, PT, |R0|, +INF , PT ;  /* 0x7f8000000000780b */ /* 0x000fd60003f5d200 */
[----:B------:R-:W-:Y:S05]  /*5950*/  @!P0 BRA !P1, `(.L_x_55) ;  /* 0x00000004002c8947 */ /* 0x000fea0004800000 */
[----:B------:R-:W-:-:S04]  /*5960*/  LOP3.LUT P1, RZ, R14, 0x7fffffff, RZ, 0xc0, !PT ;  /* 0x7fffffff0eff7812 */ /* 0x000fc8000782c0ff */
[----:B------:R-:W-:-:S13]  /*5970*/  PLOP3.LUT P0, PT, P0, P1, PT, 0x2f, 0xf2 ;  /* 0x0000000000f2781c */ /* 0x000fda0000702577 */
[----:B------:R-:W-:Y:S05]  /*5980*/  @P0 BRA `(.L_x_56) ;  /* 0x0000000400180947 */ /* 0x000fea0003800000 */
[----:B------:R-:W-:-:S04]  /*5990*/  LOP3.LUT P0, RZ, R15, 0x7fffffff, RZ, 0xc0, !PT ;  /* 0x7fffffff0fff7812 */ /* 0x000fc8000780c0ff */
[----:B------:R-:W-:-:S13]  /*59a0*/  PLOP3.LUT P0, PT, P2, P0, PT, 0x2f, 0xf2 ;  /* 0x0000000000f2781c */ /* 0x000fda0001700577 */
[----:B------:R-:W-:Y:S05]  /*59b0*/  @P0 BRA `(.L_x_57) ;  /* 0x0000000400000947 */ /* 0x000fea0003800000 */
[----:B------:R-:W-:Y:S02]  /*59c0*/  ISETP.GE.AND P0, PT, R27, RZ, PT ;  /* 0x000000ff1b00720c */ /* 0x000fe40003f06270 */
[----:B------:R-:W-:-:S11]  /*59d0*/  ISETP.GE.AND P1, PT, R26, RZ, PT ;  /* 0x000000ff1a00720c */ /* 0x000fd60003f26270 */
[----:B------:R-:W-:Y:S02]  /*59e0*/  @P0 IMAD.MOV.U32 R13, RZ, RZ, RZ ;  /* 0x000000ffff0d0224 */ /* 0x000fe400078e00ff */
[----:B------:R-:W-:Y:S01]  /*59f0*/  @!P0 FFMA R14, R0, 1.84467440737095516160e+19, RZ ;  /* 0x5f800000000e8823 */ /* 0x000fe200000000ff */
[----:B------:R-:W-:Y:S02]  /*5a00*/  @!P0 IMAD.MOV.U32 R13, RZ, RZ, -0x40 ;  /* 0xffffffc0ff0d8424 */ /* 0x000fe400078e00ff */
[----:B------:R-:W-:Y:S02]  /*5a10*/  @!P1 FFMA R15, R3, 1.84467440737095516160e+19, RZ ;  /* 0x5f800000030f9823 */ /* 0x000fe400000000ff */
[----:B------:R-:W-:-:S07]  /*5a20*/  @!P1 VIADD R13, R13, 0x40 ;  /* 0x000000400d0d9836 */ /* 0x000fce0000000000 */
.L_x_53:
[----:B------:R-:W-:Y:S01]  /*5a30*/  LEA R0, R12, 0xc0800000, 0x17 ;  /* 0xc08000000c007811 */ /* 0x000fe200078eb8ff */
[----:B------:R-:W-:Y:S04]  /*5a40*/  BSSY.RECONVERGENT B4, `(.L_x_58) ;  /* 0x0000036000047945 */ /* 0x000fe80003800200 */
[----:B------:R-:W-:Y:S02]  /*5a50*/  IMAD.IADD R26, R15, 0x1, -R0 ;  /* 0x000000010f1a7824 */ /* 0x000fe400078e0a00 */
[----:B------:R-:W-:Y:S02]  /*5a60*/  VIADD R15, R28, 0xffffff81 ;  /* 0xffffff811c0f7836 */ /* 0x000fe40000000000 */
[----:B------:R-:W0:Y:S01]  /*5a70*/  MUFU.RCP R3, R26 ;  /* 0x0000001a00037308 */ /* 0x000e220000001000 */
[----:B------:R-:W-:Y:S01]  /*5a80*/  FADD.FTZ R27, -R26, -RZ ;  /* 0x800000ff1a1b7221 */ /* 0x000fe20000010100 */
[----:B------:R-:W-:-:S03]  /*5a90*/  IMAD R0, R15, -0x800000, R14 ;  /* 0xff8000000f007824 */ /* 0x000fc600078e020e */
[----:B0-----:R-:W-:-:S04]  /*5aa0*/  FFMA R28, R3, R27, 1 ;  /* 0x3f800000031c7423 */ /* 0x001fc8000000001b */
[----:B------:R-:W-:-:S04]  /*5ab0*/  FFMA R3, R3, R28, R3 ;  /* 0x0000001c03037223 */ /* 0x000fc80000000003 */
[----:B------:R-:W-:-:S04]  /*5ac0*/  FFMA R14, R0, R3, RZ ;  /* 0x00000003000e7223 */ /* 0x000fc800000000ff */
[----:B------:R-:W-:-:S04]  /*5ad0*/  FFMA R28, R27, R14, R0 ;  /* 0x0000000e1b1c7223 */ /* 0x000fc80000000000 */
[----:B------:R-:W-:Y:S01]  /*5ae0*/  FFMA R28, R3, R28, R14 ;  /* 0x0000001c031c7223 */ /* 0x000fe2000000000e */
[----:B------:R-:W-:-:S03]  /*5af0*/  IADD3 R14, PT, PT, R15, 0x7f, -R12 ;  /* 0x0000007f0f0e7810 */ /* 0x000fc60007ffe80c */
[----:B------:R-:W-:Y:S02]  /*5b00*/  FFMA R27, R27, R28, R0 ;  /* 0x0000001c1b1b7223 */ /* 0x000fe40000000000 */
[----:B------:R-:W-:Y:S02]  /*5b10*/  IMAD.IADD R13, R14, 0x1, R13 ;  /* 0x000000010e0d7824 */ /* 0x000fe400078e020d */
[----:B------:R-:W-:-:S05]  /*5b20*/  FFMA R0, R3, R27, R28 ;  /* 0x0000001b03007223 */ /* 0x000fca000000001c */
[----:B------:R-:W-:-:S04]  /*5b30*/  SHF.R.U32.HI R12, RZ, 0x17, R0 ;  /* 0x00000017ff0c7819 */ /* 0x000fc80000011600 */
[----:B------:R-:W-:-:S05]  /*5b40*/  LOP3.LUT R12, R12, 0xff, RZ, 0xc0, !PT ;  /* 0x000000ff0c0c7812 */ /* 0x000fca00078ec0ff */
[----:B------:R-:W-:-:S04]  /*5b50*/  IMAD.IADD R15, R12, 0x1, R13 ;  /* 0x000000010c0f7824 */ /* 0x000fc800078e020d */
[----:B------:R-:W-:-:S05]  /*5b60*/  VIADD R12, R15, 0xffffffff ;  /* 0xffffffff0f0c7836 */ /* 0x000fca0000000000 */
[----:B------:R-:W-:-:S13]  /*5b70*/  ISETP.GE.U32.AND P0, PT, R12, 0xfe, PT ;  /* 0x000000fe0c00780c */ /* 0x000fda0003f06070 */
[----:B------:R-:W-:Y:S05]  /*5b80*/  @!P0 BRA `(.L_x_59) ;  /* 0x0000000000808947 */ /* 0x000fea0003800000 */
[----:B------:R-:W-:-:S13]  /*5b90*/  ISETP.GT.AND P0, PT, R15, 0xfe, PT ;  /* 0x000000fe0f00780c */ /* 0x000fda0003f04270 */
[----:B------:R-:W-:Y:S05]  /*5ba0*/  @P0 BRA `(.L_x_60) ;  /* 0x00000000006c0947 */ /* 0x000fea0003800000 */
[----:B------:R-:W-:-:S13]  /*5bb0*/  ISETP.GE.AND P0, PT, R15, 0x1, PT ;  /* 0x000000010f00780c */ /* 0x000fda0003f06270 */
[----:B------:R-:W-:Y:S05]  /*5bc0*/  @P0 BRA `(.L_x_61) ;  /* 0x0000000000740947 */ /* 0x000fea0003800000 */
[----:B------:R-:W-:Y:S02]  /*5bd0*/  ISETP.GE.AND P0, PT, R15, -0x18, PT ;  /* 0xffffffe80f00780c */ /* 0x000fe40003f06270 */
[----:B------:R-:W-:-:S11]  /*5be0*/  LOP3.LUT R0, R0, 0x80000000, RZ, 0xc0, !PT ;  /* 0x8000000000007812 */ /* 0x000fd600078ec0ff */
[----:B------:R-:W-:Y:S05]  /*5bf0*/  @!P0 BRA `(.L_x_61) ;  /* 0x0000000000688947 */ /* 0x000fea0003800000 */
[-CC-:B------:R-:W-:Y:S01]  /*5c00*/  FFMA.RZ R12, R3, R27.reuse, R28.reuse ;  /* 0x0000001b030c7223 */ /* 0x180fe2000000c01c */
[C---:B------:R-:W-:Y:S01]  /*5c10*/  VIADD R14, R15.reuse, 0x20 ;  /* 0x000000200f0e7836 */ /* 0x040fe20000000000 */
[C---:B------:R-:W-:Y:S02]  /*5c20*/  ISETP.NE.AND P2, PT, R15.reuse, RZ, PT ;  /* 0x000000ff0f00720c */ /* 0x040fe40003f45270 */
[----:B------:R-:W-:Y:S01]  /*5c30*/  ISETP.NE.AND P1, PT, R15, RZ, PT ;  /* 0x000000ff0f00720c */ /* 0x000fe20003f25270 */
[----:B------:R-:W-:Y:S01]  /*5c40*/  IMAD.MOV R15, RZ, RZ, -R15 ;  /* 0x000000ffff0f7224 */ /* 0x000fe200078e0a0f */
[----:B------:R-:W-:Y:S01]  /*5c50*/  LOP3.LUT R13, R12, 0x7fffff, RZ, 0xc0, !PT ;  /* 0x007fffff0c0d7812 */ /* 0x000fe200078ec0ff */
[CCC-:B------:R-:W-:Y:S01]  /*5c60*/  FFMA.RP R12, R3.reuse, R27.reuse, R28.reuse ;  /* 0x0000001b030c7223 */ /* 0x1c0fe2000000801c */
[----:B------:R-:W-:Y:S02]  /*5c70*/  FFMA.RM R3, R3, R27, R28 ;  /* 0x0000001b03037223 */ /* 0x000fe4000000401c */
[----:B------:R-:W-:-:S03]  /*5c80*/  LOP3.LUT R13, R13, 0x800000, RZ, 0xfc, !PT ;  /* 0x008000000d0d7812 */ /* 0x000fc600078efcff */
[----:B------:R-:W-:Y:S02]  /*5c90*/  FSETP.NEU.FTZ.AND P0, PT, R12, R3, PT ;  /* 0x000000030c00720b */ /* 0x000fe40003f1d000 */
[----:B------:R-:W-:Y:S02]  /*5ca0*/  SHF.L.U32 R14, R13, R14, RZ ;  /* 0x0000000e0d0e7219 */ /* 0x000fe400000006ff */
[----:B------:R-:W-:Y:S02]  /*5cb0*/  SEL R12, R15, RZ, P2 ;  /* 0x000000ff0f0c7207 */ /* 0x000fe40001000000 */
[----:B------:R-:W-:Y:S02]  /*5cc0*/  ISETP.NE.AND P1, PT, R14, RZ, P1 ;  /* 0x000000ff0e00720c */ /* 0x000fe40000f25270 */
[----:B------:R-:W-:Y:S02]  /*5cd0*/  SHF.R.U32.HI R12, RZ, R12, R13 ;  /* 0x0000000cff0c7219 */ /* 0x000fe4000001160d */
[----:B------:R-:W-:-:S02]  /*5ce0*/  PLOP3.LUT P0, PT, P0, P1, PT, 0xf8, 0x8f ;  /* 0x00000000008f781c */ /* 0x000fc40000703f70 */
[----:B------:R-:W-:Y:S02]  /*5cf0*/  SHF.R.U32.HI R14, RZ, 0x1, R12 ;  /* 0x00000001ff0e7819 */ /* 0x000fe4000001160c */
[----:B------:R-:W-:-:S04]  /*5d00*/  SEL R3, RZ, 0x1, !P0 ;  /* 0x00000001ff037807 */ /* 0x000fc80004000000 */
[----:B------:R-:W-:-:S04]  /*5d10*/  LOP3.LUT R3, R3, 0x1, R14, 0xf8, !PT ;  /* 0x0000000103037812 */ /* 0x000fc800078ef80e */
[----:B------:R-:W-:-:S05]  /*5d20*/  LOP3.LUT R3, R3, R12, RZ, 0xc0, !PT ;  /* 0x0000000c03037212 */ /* 0x000fca00078ec0ff */
[----:B------:R-:W-:-:S05]  /*5d30*/  IMAD.IADD R3, R14, 0x1, R3 ;  /* 0x000000010e037824 */ /* 0x000fca00078e0203 */
[----:B------:R-:W-:Y:S01]  /*5d40*/  LOP3.LUT R0, R3, R0, RZ, 0xfc, !PT ;  /* 0x0000000003007212 */ /* 0x000fe200078efcff */
[----:B------:R-:W-:Y:S06]  /*5d50*/  BRA `(.L_x_61) ;  /* 0x0000000000107947 */ /* 0x000fec0003800000 */
.L_x_60:
[----:B------:R-:W-:-:S04]  /*5d60*/  LOP3.LUT R0, R0, 0x80000000, RZ, 0xc0, !PT ;  /* 0x8000000000007812 */ /* 0x000fc800078ec0ff */
[----:B------:R-:W-:Y:S01]  /*5d70*/  LOP3.LUT R0, R0, 0x7f800000, RZ, 0xfc, !PT ;  /* 0x7f80000000007812 */ /* 0x000fe200078efcff */
[----:B------:R-:W-:Y:S06]  /*5d80*/  BRA `(.L_x_61) ;  /* 0x0000000000047947 */ /* 0x000fec0003800000 */
.L_x_59:
[----:B------:R-:W-:-:S07]  /*5d90*/  IMAD R0, R13, 0x800000, R0 ;  /* 0x008000000d007824 */ /* 0x000fce00078e0200 */
.L_x_61:
[----:B------:R-:W-:Y:S05]  /*5da0*/  BSYNC.RECONVERGENT B4 ;  /* 0x0000000000047941 */ /* 0x000fea0003800200 */
.L_x_58:
[----:B------:R-:W-:Y:S05]  /*5db0*/  BRA `(.L_x_62) ;  /* 0x0000000000207947 */ /* 0x000fea0003800000 */
.L_x_57:
[----:B------:R-:W-:-:S04]  /*5dc0*/  LOP3.LUT R0, R15, 0x80000000, R14, 0x48, !PT ;  /* 0x800000000f007812 */ /* 0x000fc800078e480e */
[----:B------:R-:W-:Y:S01]  /*5dd0*/  LOP3.LUT R0, R0, 0x7f800000, RZ, 0xfc, !PT ;  /* 0x7f80000000007812 */ /* 0x000fe200078efcff */
[----:B------:R-:W-:Y:S06]  /*5de0*/  BRA `(.L_x_62) ;  /* 0x0000000000147947 */ /* 0x000fec0003800000 */
.L_x_56:
[----:B------:R-:W-:Y:S01]  /*5df0*/  LOP3.LUT R0, R15, 0x80000000, R14, 0x48, !PT ;  /* 0x800000000f007812 */ /* 0x000fe200078e480e */
[----:B------:R-:W-:Y:S06]  /*5e00*/  BRA `(.L_x_62) ;  /* 0x00000000000c7947 */ /* 0x000fec0003800000 */
.L_x_55:
[----:B------:R-:W0:Y:S01]  /*5e10*/  MUFU.RSQ R0, -QNAN ;  /* 0xffc0000000007908 */ /* 0x000e220000001400 */
[----:B------:R-:W-:Y:S05]  /*5e20*/  BRA `(.L_x_62) ;  /* 0x0000000000047947 */ /* 0x000fea0003800000 */
.L_x_54:
[----:B------:R-:W-:-:S07]  /*5e30*/  FADD.FTZ R0, R0, R3 ;  /* 0x0000000300007221 */ /* 0x000fce0000010000 */
.L_x_62:
[----:B------:R-:W-:Y:S05]  /*5e40*/  BSYNC.RECONVERGENT B3 ;  /* 0x0000000000037941 */ /* 0x000fea0003800200 */
.L_x_52:
[----:B------:R-:W-:Y:S02]  /*5e50*/  IMAD.MOV.U32 R12, RZ, RZ, R4 ;  /* 0x000000ffff0c7224 */ /* 0x000fe400078e0004 */
[----:B------:R-:W-:-:S04]  /*5e60*/  IMAD.MOV.U32 R13, RZ, RZ, 0x0 ;  /* 0x00000000ff0d7424 */ /* 0x000fc800078e00ff */
[----:B0-----:R-:W-:Y:S05]  /*5e70*/  RET.REL.NODEC R12 `(_Z6markovPiP17curandStateXORWOWifS_S_S_S_S_S_S_S_S_S_S_S_S_S_S_S_) ;  /* 0xffffffa00c607950 */ /* 0x001fea0003c3ffff */
.L_x_63:
[----:B------:R-:W-:-:S00]  /*5e80*/  BRA `(.L_x_63) ;  /* 0xfffffffc00fc7947 */ /* 0x000fc0000383ffff */
[----:B------:R-:W-:-:S00]  /*5e90*/  NOP ;  /* 0x0000000000007918 */ /* 0x000fc00000000000 */
        /* <DEDUP_REMOVED lines=14> */
.L_x_102:


//--------------------- .text._Z21init_random_generatorP17curandStateXORWOW --------------------------
	.section	.text._Z21init_random_generatorP17curandStateXORWOW,"ax",@progbits
	.align	128
        .global         _Z21init_random_generatorP17curandStateXORWOW
        .type           _Z21init_random_generatorP17curandStateXORWOW,@function
        .size           _Z21init_random_generatorP17curandStateXORWOW,(.L_x_104 - _Z21init_random_generatorP17curandStateXORWOW)
        .other          _Z21init_random_generatorP17curandStateXORWOW,@"STO_CUDA_ENTRY STV_DEFAULT"
_Z21init_random_generatorP17curandStateXORWOW:
.text._Z21init_random_generatorP17curandStateXORWOW:
[----:B------:R-:W-:Y:S01]  /*0000*/  LDC R1, c[0x0][0x37c] ;  /* 0x0000df00ff017b82 */ /* 0x000fe20000000800 */
[----:B------:R-:W0:Y:S07]  /*0010*/  S2R R0, SR_TID.X ;  /* 0x0000000000007919 */ /* 0x000e2e0000002100 */
[----:B------:R-:W0:Y:S01]  /*0020*/  S2UR UR6, SR_CTAID.X ;  /* 0x00000000000679c3 */ /* 0x000e220000002500 */
[----:B------:R-:W1:Y:S01]  /*0030*/  LDCU.64 UR4, c[0x0][0x358] ;  /* 0x00006b00ff0477ac */ /* 0x000e620008000a00 */
[----:B------:R-:W-:Y:S01]  /*0040*/  IMAD.MOV.U32 R2, RZ, RZ, -0x521c20b8 ;  /* 0xade3df48ff027424 */ /* 0x000fe200078e00ff */
[----:B------:R-:W-:Y:S01]  /*0050*/  BSSY.RECONVERGENT B0, `(.L_x_64) ;  /* 0x00000df000007945 */ /* 0x000fe20003800200 */
[----:B------:R-:W-:-:S02]  /*0060*/  IMAD.MOV.U32 R3, RZ, RZ, -0x24b72fbb ;  /* 0xdb48d045ff037424 */ /* 0x000fc400078e00ff */
[----:B------:R-:W-:Y:S02]  /*0070*/  IMAD.MOV.U32 R4, RZ, RZ, -0x3988a92b ;  /* 0xc67756d5ff047424 */ /* 0x000fe400078e00ff */
[----:B------:R-:W0:Y:S01]  /*0080*/  LDC R13, c[0x0][0x360] ;  /* 0x0000d800ff0d7b82 */ /* 0x000e220000000800 */
[----:B------:R-:W-:Y:S02]  /*0090*/  IMAD.MOV.U32 R5, RZ, RZ, -0x75bd8fc ;  /* 0xf8a42704ff057424 */ /* 0x000fe400078e00ff */
[----:B------:R-:W-:Y:S02]  /*00a0*/  IMAD.MOV.U32 R8, RZ, RZ, -0x23270784 ;  /* 0xdcd8f87cff087424 */ /* 0x000fe400078e00ff */
[----:B------:R-:W-:-:S03]  /*00b0*/  IMAD.MOV.U32 R9, RZ, RZ, -0x2bbabdb7 ;  /* 0xd4454249ff097424 */ /* 0x000fc600078e00ff */
[----:B------:R-:W2:Y:S01]  /*00c0*/  LDC.64 R6, c[0x0][0x380] ;  /* 0x0000e000ff067b82 */ /* 0x000ea20000000a00 */
[----:B0-----:R-:W-:-:S05]  /*00d0*/  IMAD R13, R13, UR6, R0 ;  /* 0x000000060d0d7c24 */ /* 0x001fca000f8e0200 */
[C---:B------:R-:W-:Y:S01]  /*00e0*/  ISETP.NE.AND P0, PT, R13.reuse, RZ, PT ;  /* 0x000000ff0d00720c */ /* 0x040fe20003f05270 */
[----:B--2---:R-:W-:-:S05]  /*00f0*/  IMAD.WIDE R6, R13, 0x30, R6 ;  /* 0x000000300d067825 */ /* 0x004fca00078e0206 */
[----:B-1----:R0:W-:Y:S04]  /*0100*/  STG.E.64 desc[UR4][R6.64], R2 ;  /* 0x0000000206007986 */ /* 0x0021e8000c101b04 */
[----:B------:R0:W-:Y:S04]  /*0110*/  STG.E.64 desc[UR4][R6.64+0x8], R4 ;  /* 0x0000080406007986 */ /* 0x0001e8000c101b04 */
[----:B------:R0:W-:Y:S01]  /*0120*/  STG.E.64 desc[UR4][R6.64+0x10], R8 ;  /* 0x0000100806007986 */ /* 0x0001e2000c101b04 */
[----:B------:R-:W-:Y:S05]  /*0130*/  @!P0 BRA `(.L_x_65) ;  /* 0x0000000c00408947 */ /* 0x000fea0003800000 */
[----:B------:R-:W-:Y:S01]  /*0140*/  SHF.R.S32.HI R0, RZ, 0x1f, R13 ;  /* 0x0000001fff007819 */ /* 0x000fe2000001140d */
[----:B------:R-:W-:-:S07]  /*0150*/  IMAD.MOV.U32 R12, RZ, RZ, RZ ;  /* 0x000000ffff0c7224 */ /* 0x000fce00078e00ff */
.L_x_71:
[----:B0-----:R-:W-:Y:S01]  /*0160*/  LOP3.LUT R2, R13, 0x3, RZ, 0xc0, !PT ;  /* 0x000000030d027812 */ /* 0x001fe200078ec0ff */
[----:B------:R-:W-:Y:S03]  /*0170*/  BSSY.RECONVERGENT B1, `(.L_x_66) ;  /* 0x00000c6000017945 */ /* 0x000fe60003800200 */
[----:B------:R-:W-:-:S04]  /*0180*/  ISETP.NE.U32.AND P0, PT, R2, RZ, PT ;  /* 0x000000ff0200720c */ /* 0x000fc80003f05070 */
[----:B------:R-:W-:-:S13]  /*0190*/  ISETP.NE.AND.EX P0, PT, RZ, RZ, PT, P0 ;  /* 0x000000ffff00720c */ /* 0x000fda0003f05300 */
[----:B------:R-:W-:Y:S05]  /*01a0*/  @!P0 BRA `(.L_x_67) ;  /* 0x0000000c00088947 */ /* 0x000fea0003800000 */
[----:B------:R-:W0:Y:S01]  /*01b0*/  LDC.64 R8, c[0x4][RZ] ;  /* 0x01000000ff087b82 */ /* 0x000e220000000a00 */
[----:B------:R-:W-:Y:S02]  /*01c0*/  IMAD.MOV.U32 R14, RZ, RZ, RZ ;  /* 0x000000ffff0e7224 */ /* 0x000fe400078e00ff */
[----:B0-----:R-:W-:-:S07]  /*01d0*/  IMAD.WIDE.U32 R8, R12, 0xc80, R8 ;  /* 0x00000c800c087825 */ /* 0x001fce00078e0008 */
.L_x_70:
[----:B0-----:R-:W-:Y:S01]  /*01e0*/  IMAD.MOV.U32 R15, RZ, RZ, RZ ;  /* 0x000000ffff0f7224 */ /* 0x001fe200078e00ff */
[----:B------:R-:W-:Y:S01]  /*01f0*/  CS2R R2, SRZ ;  /* 0x0000000000027805 */ /* 0x000fe2000001ff00 */
[----:B------:R-:W-:Y:S01]  /*0200*/  IMAD.MOV.U32 R17, RZ, RZ, RZ ;  /* 0x000000ffff117224 */ /* 0x000fe200078e00ff */
[----:B------:R-:W-:-:S07]  /*0210*/  CS2R R4, SRZ ;  /* 0x0000000000047805 */ /* 0x000fce000001ff00 */
.L_x_69:
[----:B------:R-:W-:-:S05]  /*0220*/  IMAD.WIDE.U32 R10, R17, 0x4, R6 ;  /* 0x00000004110a7825 */ /* 0x000fca00078e0006 */
[----:B------:R0:W5:Y:S01]  /*0230*/  LDG.E R16, desc[UR4][R10.64+0x4] ;  /* 0x000004040a107981 */ /* 0x000162000c1e1900 */
[----:B------:R-:W-:-:S07]  /*0240*/  IMAD.MOV.U32 R19, RZ, RZ, RZ ;  /* 0x000000ffff137224 */ /* 0x000fce00078e00ff */
.L_x_68:
[----:B-----5:R-:W-:Y:S01]  /*0250*/  SHF.R.U32.HI R24, RZ, R19, R16 ;  /* 0x00000013ff187219 */ /* 0x020fe20000011610 */
[----:B0-----:R-:W-:-:S03]  /*0260*/  IMAD.SHL.U32 R10, R17, 0x20, RZ ;  /* 0x00000020110a7824 */ /* 0x001fc600078e00ff */
[----:B------:R-:W-:Y:S01]  /*0270*/  LOP3.LUT R11, R24, 0x1, RZ, 0xc0, !PT ;  /* 0x00000001180b7812 */ /* 0x000fe200078ec0ff */
[----:B------:R-:W-:-:S03]  /*0280*/  IMAD.IADD R10, R10, 0x1, R19 ;  /* 0x000000010a0a7824 */ /* 0x000fc600078e0213 */
[----:B------:R-:W-:Y:S01]  /*0290*/  ISETP.NE.U32.AND P0, PT, R11, 0x1, PT ;  /* 0x000000010b00780c */ /* 0x000fe20003f05070 */
[----:B------:R-:W-:-:S03]  /*02a0*/  IMAD R11, R10, 0x5, RZ ;  /* 0x000000050a0b7824 */ /* 0x000fc600078e02ff */
[----:B------:R-:W-:Y:S01]  /*02b0*/  R2P PR, R24, 0x7e ;  /* 0x0000007e18007804 */ /* 0x000fe20000000000 */
[----:B------:R-:W-:-:S08]  /*02c0*/  IMAD.WIDE.U32 R10, R11, 0x4, R8 ;  /* 0x000000040b0a7825 */ /* 0x000fd000078e0008 */
[----:B------:R-:W2:Y:S04]  /*02d0*/  @!P0 LDG.E R18, desc[UR4][R10.64] ;  /* 0x000000040a128981 */ /* 0x000ea8000c1e1900 */
[----:B------:R-:W3:Y:S04]  /*02e0*/  @!P0 LDG.E R20, desc[UR4][R10.64+0x10] ;  /* 0x000010040a148981 */ /* 0x000ee8000c1e1900 */
[----:B------:R-:W4:Y:S04]  /*02f0*/  @P1 LDG.E R22, desc[UR4][R10.64+0x14] ;  /* 0x000014040a161981 */ /* 0x000f28000c1e1900 */
[----:B------:R-:W4:Y:S04]  /*0300*/  @P2 LDG.E R26, desc[UR4][R10.64+0x28] ;  /* 0x000028040a1a2981 */ /* 0x000f28000c1e1900 */
[----:B------:R-:W4:Y:S04]  /*0310*/  @!P0 LDG.E R21, desc[UR4][R10.64+0x4] ;  /* 0x000004040a158981 */ /* 0x000f28000c1e1900 */
[----:B------:R-:W4:Y:S04]  /*0320*/  @!P0 LDG.E R23, desc[UR4][R10.64+0xc] ;  /* 0x00000c040a178981 */ /* 0x000f28000c1e1900 */
[----:B------:R-:W4:Y:S04]  /*0330*/  @P1 LDG.E R25, desc[UR4][R10.64+0x18] ;  /* 0x000018040a191981 */ /* 0x000f28000c1e1900 */
[----:B------:R-:W4:Y:S04]  /*0340*/  @P3 LDG.E R28, desc[UR4][R10.64+0x3c] ;  /* 0x00003c040a1c3981 */ /* 0x000f28000c1e1900 */
[----:B------:R-:W4:Y:S01]  /*0350*/  @P6 LDG.E R27, desc[UR4][R10.64+0x7c] ;  /* 0x00007c040a1b6981 */ /* 0x000f22000c1e1900 */
[----:B--2---:R-:W-:-:S03]  /*0360*/  @!P0 LOP3.LUT R15, R15, R18, RZ, 0x3c, !PT ;  /* 0x000000120f0f8212 */ /* 0x004fc600078e3cff */
[----:B------:R-:W2:Y:S01]  /*0370*/  @!P0 LDG.E R18, desc[UR4][R10.64+0x8] ;  /* 0x000008040a128981 */ /* 0x000ea2000c1e1900 */
[----:B---3--:R-:W-:-:S03]  /*0380*/  @!P0 LOP3.LUT R3, R3, R20, RZ, 0x3c, !PT ;  /* 0x0000001403038212 */ /* 0x008fc600078e3cff */
[----:B------:R-:W3:Y:S01]  /*0390*/  @P1 LDG.E R20, desc[UR4][R10.64+0x24] ;  /* 0x000024040a141981 */ /* 0x000ee2000c1e1900 */
[----:B----4-:R-:W-:-:S03]  /*03a0*/  @P1 LOP3.LUT R15, R15, R22, RZ, 0x3c, !PT ;  /* 0x000000160f0f1212 */ /* 0x010fc600078e3cff */
[----:B------:R-:W4:Y:S01]  /*03b0*/  @P2 LDG.E R22, desc[UR4][R10.64+0x38] ;  /* 0x000038040a162981 */ /* 0x000f22000c1e1900 */
[----:B------:R-:W-:-:S03]  /*03c0*/  @P2 LOP3.LUT R15, R15, R26, RZ, 0x3c, !PT ;  /* 0x0000001a0f0f2212 */ /* 0x000fc600078e3cff */
[----:B------:R-:W4:Y:S01]  /*03d0*/  @P4 LDG.E R26, desc[UR4][R10.64+0x50] ;  /* 0x000050040a1a4981 */ /* 0x000f22000c1e1900 */
[----:B------:R-:W-:-:S03]  /*03e0*/  @!P0 LOP3.LUT R4, R4, R21, RZ, 0x3c, !PT ;  /* 0x0000001504048212 */ /* 0x000fc600078e3cff */
[----:B------:R-:W4:Y:S01]  /*03f0*/  @P1 LDG.E R21, desc[UR4][R10.64+0x20] ;  /* 0x000020040a151981 */ /* 0x000f22000c1e1900 */
[----:B------:R-:W-:-:S03]  /*0400*/  @!P0 LOP3.LUT R2, R2, R23, RZ, 0x3c, !PT ;  /* 0x0000001702028212 */ /* 0x000fc600078e3cff */
[----:B------:R-:W4:Y:S01]  /*0410*/  @P2 LDG.E R23, desc[UR4][R10.64+0x2c] ;  /* 0x00002c040a172981 */ /* 0x000f22000c1e1900 */
[----:B------:R-:W-:-:S03]  /*0420*/  @P1 LOP3.LUT R4, R4, R25, RZ, 0x3c, !PT ;  /* 0x0000001904041212 */ /* 0x000fc600078e3cff */
[----:B------:R-:W4:Y:S01]  /*0430*/  @P2 LDG.E R25, desc[UR4][R10.64+0x34] ;  /* 0x000034040a192981 */ /* 0x000f22000c1e1900 */
[----:B--2---:R-:W-:-:S03]  /*0440*/  @!P0 LOP3.LUT R5, R5, R18, RZ, 0x3c, !PT ;  /* 0x0000001205058212 */ /* 0x004fc600078e3cff */
[----:B------:R-:W2:Y:S01]  /*0450*/  @P1 LDG.E R18, desc[UR4][R10.64+0x1c] ;  /* 0x00001c040a121981 */ /* 0x000ea2000c1e1900 */
[----:B---3--:R-:W-:-:S03]  /*0460*/  @P1 LOP3.LUT R3, R3, R20, RZ, 0x3c, !PT ;  /* 0x0000001403031212 */ /* 0x008fc600078e3cff */
[----:B------:R-:W3:Y:S01]  /*0470*/  @P2 LDG.E R20, desc[UR4][R10.64+0x30] ;  /* 0x000030040a142981 */ /* 0x000ee2000c1e1900 */
[----:B----4-:R-:W-:-:S03]  /*0480*/  @P2 LOP3.LUT R3, R3, R22, RZ, 0x3c, !PT ;  /* 0x0000001603032212 */ /* 0x010fc600078e3cff */
[----:B------:R-:W4:Y:S01]  /*0490*/  @P3 LDG.E R22, desc[UR4][R10.64+0x4c] ;  /* 0x00004c040a163981 */ /* 0x000f22000c1e1900 */
[----:B------:R-:W-:-:S04]  /*04a0*/  @P3 LOP3.LUT R15, R15, R28, RZ, 0x3c, !PT ;  /* 0x0000001c0f0f3212 */ /* 0x000fc800078e3cff */
[----:B------:R-:W-:Y:S02]  /*04b0*/  @P4 LOP3.LUT R15, R15, R26, RZ, 0x3c, !PT ;  /* 0x0000001a0f0f4212 */ /* 0x000fe400078e3cff */
[----:B------:R-:W-:Y:S01]  /*04c0*/  @P1 LOP3.LUT R2, R2, R21, RZ, 0x3c, !PT ;  /* 0x0000001502021212 */ /* 0x000fe200078e3cff */
[----:B------:R-:W4:Y:S04]  /*04d0*/  @P5 LDG.E R26, desc[UR4][R10.64+0x64] ;  /* 0x000064040a1a5981 */ /* 0x000f28000c1e1900 */
[----:B------:R-:W4:Y:S01]  /*04e0*/  @P3 LDG.E R21, desc[UR4][R10.64+0x40] ;  /* 0x000040040a153981 */ /* 0x000f22000c1e1900 */
[----:B------:R-:W-:Y:S02]  /*04f0*/  @P2 LOP3.LUT R4, R4, R23, RZ, 0x3c, !PT ;  /* 0x0000001704042212 */ /* 0x000fe400078e3cff */
[----:B------:R-:W-:Y:S01]  /*0500*/  @P2 LOP3.LUT R2, R2, R25, RZ, 0x3c, !PT ;  /* 0x0000001902022212 */ /* 0x000fe200078e3cff */
[----:B------:R-:W4:Y:S04]  /*0510*/  @P3 LDG.E R23, desc[UR4][R10.64+0x48] ;  /* 0x000048040a173981 */ /* 0x000f28000c1e1900 */
[----:B------:R-:W4:Y:S01]  /*0520*/  @P4 LDG.E R25, desc[UR4][R10.64+0x54] ;  /* 0x000054040a194981 */ /* 0x000f22000c1e1900 */
[----:B--2---:R-:W-:-:S03]  /*0530*/  @P1 LOP3.LUT R5, R5, R18, RZ, 0x3c, !PT ;  /* 0x0000001205051212 */ /* 0x004fc600078e3cff */
[----:B------:R-:W2:Y:S01]  /*0540*/  @P3 LDG.E R18, desc[UR4][R10.64+0x44] ;  /* 0x000044040a123981 */ /* 0x000ea2000c1e1900 */
[----:B---3--:R-:W-:-:S03]  /*0550*/  @P2 LOP3.LUT R5, R5, R20, RZ, 0x3c, !PT ;  /* 0x0000001405052212 */ /* 0x008fc600078e3cff */
[----:B------:R-:W3:Y:S01]  /*0560*/  @P4 LDG.E R20, desc[UR4][R10.64+0x58] ;  /* 0x000058040a144981 */ /* 0x000ee2000c1e1900 */
[----:B----4-:R-:W-:-:S03]  /*0570*/  @P3 LOP3.LUT R3, R3, R22, RZ, 0x3c, !PT ;  /* 0x0000001603033212 */ /* 0x010fc600078e3cff */
[----:B------:R-:W4:Y:S01]  /*0580*/  @P4 LDG.E R22, desc[UR4][R10.64+0x60] ;  /* 0x000060040a164981 */ /* 0x000f22000c1e1900 */
[----:B------:R-:W-:Y:S02]  /*0590*/  LOP3.LUT P0, RZ, R24, 0x80, RZ, 0xc0, !PT ;  /* 0x0000008018ff7812 */ /* 0x000fe4000780c0ff */
[----:B------:R-:W-:Y:S02]  /*05a0*/  @P5 LOP3.LUT R15, R15, R26, RZ, 0x3c, !PT ;  /* 0x0000001a0f0f5212 */ /* 0x000fe400078e3cff */
[----:B------:R-:W4:Y:S01]  /*05b0*/  @P6 LDG.E R26, desc[UR4][R10.64+0x78] ;  /* 0x000078040a1a6981 */ /* 0x000f22000c1e1900 */
[----:B------:R-:W-:-:S03]  /*05c0*/  @P3 LOP3.LUT R4, R4, R21, RZ, 0x3c, !PT ;  /* 0x0000001504043212 */ /* 0x000fc600078e3cff */
[----:B------:R-:W4:Y:S01]  /*05d0*/  @P4 LDG.E R21, desc[UR4][R10.64+0x5c] ;  /* 0x00005c040a154981 */ /* 0x000f22000c1e1900 */
[----:B------:R-:W-:-:S03]  /*05e0*/  @P3 LOP3.LUT R2, R2, R23, RZ, 0x3c, !PT ;  /* 0x0000001702023212 */ /* 0x000fc600078e3cff */
[----:B------:R-:W4:Y:S01]  /*05f0*/  @P5 LDG.E R23, desc[UR4][R10.64+0x68] ;  /* 0x000068040a175981 */ /* 0x000f22000c1e1900 */
[----:B------:R-:W-:-:S03]  /*0600*/  @P4 LOP3.LUT R4, R4, R25, RZ, 0x3c, !PT ;  /* 0x0000001904044212 */ /* 0x000fc600078e3cff */
[----:B------:R-:W4:Y:S01]  /*0610*/  @P5 LDG.E R25, desc[UR4][R10.64+0x70] ;  /* 0x000070040a195981 */ /* 0x000f22000c1e1900 */
[----:B--2---:R-:W-:-:S03]  /*0620*/  @P3 LOP3.LUT R5, R5, R18, RZ, 0x3c, !PT ;  /* 0x0000001205053212 */ /* 0x004fc600078e3cff */
[----:B------:R-:W2:Y:S01]  /*0630*/  @P5 LDG.E R18, desc[UR4][R10.64+0x6c] ;  /* 0x00006c040a125981 */ /* 0x000ea2000c1e1900 */
[----:B---3--:R-:W-:-:S03]  /*0640*/  @P4 LOP3.LUT R5, R5, R20, RZ, 0x3c, !PT ;  /* 0x0000001405054212 */ /* 0x008fc600078e3cff */
[----:B------:R-:W3:Y:S01]  /*0650*/  @P5 LDG.E R20, desc[UR4][R10.64+0x74] ;  /* 0x000074040a145981 */ /* 0x000ee2000c1e1900 */
[----:B----4-:R-:W-:-:S03]  /*0660*/  @P4 LOP3.LUT R3, R3, R22, RZ, 0x3c, !PT ;  /* 0x0000001603034212 */ /* 0x010fc600078e3cff */
[----:B------:R-:W4:Y:S01]  /*0670*/  @P0 LDG.E R22, desc[UR4][R10.64+0x8c] ;  /* 0x00008c040a160981 */ /* 0x000f22000c1e1900 */
[----:B------:R-:W-:-:S03]  /*0680*/  @P6 LOP3.LUT R15, R15, R26, RZ, 0x3c, !PT ;  /* 0x0000001a0f0f6212 */ /* 0x000fc600078e3cff */
        /* <DEDUP_REMOVED lines=13> */
[----:B------:R-:W-:Y:S02]  /*0760*/  @P6 LOP3.LUT R4, R4, R27, RZ, 0x3c, !PT ;  /* 0x0000001b04046212 */ /* 0x000fe400078e3cff */
[----:B------:R-:W-:Y:S02]  /*0770*/  @P6 LOP3.LUT R2, R2, R21, RZ, 0x3c, !PT ;  /* 0x0000001502026212 */ /* 0x000fe400078e3cff */
[----:B------:R-:W-:Y:S02]  /*0780*/  @P0 LOP3.LUT R4, R4, R23, RZ, 0x3c, !PT ;  /* 0x0000001704040212 */ /* 0x000fe400078e3cff */
[----:B------:R-:W-:Y:S02]  /*0790*/  @P0 LOP3.LUT R2, R2, R25, RZ, 0x3c, !PT ;  /* 0x0000001902020212 */ /* 0x000fe400078e3cff */
[----:B--2---:R-:W-:Y:S02]  /*07a0*/  @P6 LOP3.LUT R5, R5, R18, RZ, 0x3c, !PT ;  /* 0x0000001205056212 */ /* 0x004fe400078e3cff */
[----:B---3--:R-:W-:-:S02]  /*07b0*/  @P6 LOP3.LUT R3, R3, R20, RZ, 0x3c, !PT ;  /* 0x0000001403036212 */ /* 0x008fc400078e3cff */
[----:B----4-:R-:W-:Y:S02]  /*07c0*/  @P0 LOP3.LUT R5, R5, R22, RZ, 0x3c, !PT ;  /* 0x0000001605050212 */ /* 0x010fe400078e3cff */
[----:B------:R-:W-:Y:S02]  /*07d0*/  @P0 LOP3.LUT R3, R3, R26, RZ, 0x3c, !PT ;  /* 0x0000001a03030212 */ /* 0x000fe400078e3cff */
[----:B------:R-:W-:-:S13]  /*07e0*/  R2P PR, R24.B1, 0x7f ;  /* 0x0000007f18007804 */ /* 0x000fda0000001000 */
[----:B------:R-:W2:Y:S04]  /*07f0*/  @P0 LDG.E R18, desc[UR4][R10.64+0xa0] ;  /* 0x0000a0040a120981 */ /* 0x000ea8000c1e1900 */
[----:B------:R-:W3:Y:S04]  /*0800*/  @P1 LDG.E R22, desc[UR4][R10.64+0xb4] ;  /* 0x0000b4040a161981 */ /* 0x000ee8000c1e1900 */
[----:B------:R-:W4:Y:S04]  /*0810*/  @P2 LDG.E R26, desc[UR4][R10.64+0xc8] ;  /* 0x0000c8040a1a2981 */ /* 0x000f28000c1e1900 */
[----:B------:R-:W4:Y:S04]  /*0820*/  @P3 LDG.E R28, desc[UR4][R10.64+0xdc] ;  /* 0x0000dc040a1c3981 */ /* 0x000f28000c1e1900 */
[----:B------:R-:W4:Y:S04]  /*0830*/  @P0 LDG.E R23, desc[UR4][R10.64+0xa4] ;  /* 0x0000a4040a170981 */ /* 0x000f28000c1e1900 */
[----:B------:R-:W4:Y:S04]  /*0840*/  @P0 LDG.E R20, desc[UR4][R10.64+0xa8] ;  /* 0x0000a8040a140981 */ /* 0x000f28000c1e1900 */
[----:B------:R-:W4:Y:S04]  /*0850*/  @P4 LDG.E R25, desc[UR4][R10.64+0xf0] ;  /* 0x0000f0040a194981 */ /* 0x000f28000c1e1900 */
        /* <DEDUP_REMOVED lines=21> */
[----:B------:R-:W-:Y:S02]  /*09b0*/  LOP3.LUT P0, RZ, R24, 0x8000, RZ, 0xc0, !PT ;  /* 0x0000800018ff7812 */ /* 0x000fe4000780c0ff */
[----:B----4-:R-:W-:Y:S01]  /*09c0*/  @P5 LOP3.LUT R15, R15, R26, RZ, 0x3c, !PT ;  /* 0x0000001a0f0f5212 */ /* 0x010fe200078e3cff */
[----:B------:R-:W4:Y:S04]  /*09d0*/  @P3 LDG.E R24, desc[UR4][R10.64+0xe4] ;  /* 0x0000e4040a183981 */ /* 0x000f28000c1e1900 */
[----:B------:R-:W2:Y:S01]  /*09e0*/  @P6 LDG.E R26, desc[UR4][R10.64+0x118] ;  /* 0x000118040a1a6981 */ /* 0x000ea2000c1e1900 */
        /* <DEDUP_REMOVED lines=8> */
[----:B---3--:R-:W-:-:S03]  /*0a70*/  @P2 LOP3.LUT R3, R3, R22, RZ, 0x3c, !PT ;  /* 0x0000001603032212 */ /* 0x008fc600078e3cff */
[----:B------:R-:W3:Y:S01]  /*0a80*/  @P4 LDG.E R22, desc[UR4][R10.64+0x100] ;  /* 0x000100040a164981 */ /* 0x000ee2000c1e1900 */
[----:B--2---:R-:W-:-:S03]  /*0a90*/  @P6 LOP3.LUT R15, R15, R26, RZ, 0x3c, !PT ;  /* 0x0000001a0f0f6212 */ /* 0x004fc600078e3cff */
[----:B------:R-:W2:Y:S01]  /*0aa0*/  @P0 LDG.E R26, desc[UR4][R10.64+0x12c] ;  /* 0x00012c040a1a0981 */ /* 0x000ea2000c1e1900 */
[----:B----4-:R-:W-:-:S03]  /*0ab0*/  @P2 LOP3.LUT R2, R2, R23, RZ, 0x3c, !PT ;  /* 0x0000001702022212 */ /* 0x010fc600078e3cff */
[----:B------:R-:W4:Y:S01]  /*0ac0*/  @P4 LDG.E R23, desc[UR4][R10.64+0xfc] ;  /* 0x0000fc040a174981 */ /* 0x000f22000c1e1900 */
[----:B------:R-:W-:-:S03]  /*0ad0*/  @P2 LOP3.LUT R5, R5, R20, RZ, 0x3c, !PT ;  /* 0x0000001405052212 */ /* 0x000fc600078e3cff */
[----:B------:R-:W4:Y:S01]  /*0ae0*/  @P4 LDG.E R20, desc[UR4][R10.64+0xf8] ;  /* 0x0000f8040a144981 */ /* 0x000f22000c1e1900 */
[----:B------:R-:W-:Y:S02]  /*0af0*/  @P3 LOP3.LUT R2, R2, R27, RZ, 0x3c, !PT ;  /* 0x0000001b02023212 */ /* 0x000fe400078e3cff */
[----:B------:R-:W-:Y:S01]  /*0b00*/  @P3 LOP3.LUT R4, R4, R25, RZ, 0x3c, !PT ;  /* 0x0000001904043212 */ /* 0x000fe200078e3cff */
[----:B------:R-:W4:Y:S01]  /*0b10*/  @P5 LDG.E R27, desc[UR4][R10.64+0x110] ;  /* 0x000110040a1b5981 */ /* 0x000f22000c1e1900 */
[----:B------:R-:W-:-:S03]  /*0b20*/  @P3 LOP3.LUT R5, R5, R24, RZ, 0x3c, !PT ;  /* 0x0000001805053212 */ /* 0x000fc600078e3cff */
[----:B------:R-:W4:Y:S04]  /*0b30*/  @P5 LDG.E R25, desc[UR4][R10.64+0x108] ;  /* 0x000108040a195981 */ /* 0x000f28000c1e1900 */
        /* <DEDUP_REMOVED lines=19> */
[----:B------:R-:W-:-:S05]  /*0c70*/  VIADD R19, R19, 0x10 ;  /* 0x0000001013137836 */ /* 0x000fca0000000000 */
[----:B------:R-:W-:Y:S02]  /*0c80*/  ISETP.NE.AND P1, PT, R19, 0x20, PT ;  /* 0x000000201300780c */ /* 0x000fe40003f25270 */
[----:B------:R-:W-:Y:S02]  /*0c90*/  @P5 LOP3.LUT R3, R3, R18, RZ, 0x3c, !PT ;  /* 0x0000001203035212 */ /* 0x000fe400078e3cff */
[----:B------:R-:W-:Y:S02]  /*0ca0*/  @P6 LOP3.LUT R4, R4, R21, RZ, 0x3c, !PT ;  /* 0x0000001504046212 */ /* 0x000fe400078e3cff */
[----:B---3--:R-:W-:-:S04]  /*0cb0*/  @P6 LOP3.LUT R3, R3, R22, RZ, 0x3c, !PT ;  /* 0x0000001603036212 */ /* 0x008fc800078e3cff */
[----:B--2---:R-:W-:Y:S02]  /*0cc0*/  @P0 LOP3.LUT R3, R3, R26, RZ, 0x3c, !PT ;  /* 0x0000001a03030212 */ /* 0x004fe400078e3cff */
[----:B----4-:R-:W-:Y:S02]  /*0cd0*/  @P6 LOP3.LUT R2, R2, R23, RZ, 0x3c, !PT ;  /* 0x0000001702026212 */ /* 0x010fe400078e3cff */
[----:B------:R-:W-:Y:S02]  /*0ce0*/  @P6 LOP3.LUT R5, R5, R20, RZ, 0x3c, !PT ;  /* 0x0000001405056212 */ /* 0x000fe400078e3cff */
[----:B------:R-:W-:Y:S02]  /*0cf0*/  @P0 LOP3.LUT R2, R2, R27, RZ, 0x3c, !PT ;  /* 0x0000001b02020212 */ /* 0x000fe400078e3cff */
[----:B------:R-:W-:Y:S02]  /*0d00*/  @P0 LOP3.LUT R4, R4, R25, RZ, 0x3c, !PT ;  /* 0x0000001904040212 */ /* 0x000fe400078e3cff */
[----:B------:R-:W-:Y:S01]  /*0d10*/  @P0 LOP3.LUT R5, R5, R24, RZ, 0x3c, !PT ;  /* 0x0000001805050212 */ /* 0x000fe200078e3cff */
[----:B------:R-:W-:Y:S06]  /*0d20*/  @P1 BRA `(.L_x_68) ;  /* 0xfffffff400481947 */ /* 0x000fec000383ffff */
[----:B------:R-:W-:-:S05]  /*0d30*/  VIADD R17, R17, 0x1 ;  /* 0x0000000111117836 */ /* 0x000fca0000000000 */
[----:B------:R-:W-:-:S13]  /*0d40*/  ISETP.NE.AND P0, PT, R17, 0x5, PT ;  /* 0x000000051100780c */ /* 0x000fda0003f05270 */
[----:B------:R-:W-:Y:S05]  /*0d50*/  @P0 BRA `(.L_x_69) ;  /* 0xfffffff400300947 */ /* 0x000fea000383ffff */
[----:B------:R0:W-:Y:S01]  /*0d60*/  STG.E.64 desc[UR4][R6.64+0x8], R4 ;  /* 0x0000080406007986 */ /* 0x0001e2000c101b04 */
[----:B------:R-:W-:Y:S01]  /*0d70*/  VIADD R14, R14, 0x1 ;  /* 0x000000010e0e7836 */ /* 0x000fe20000000000 */
[----:B------:R-:W-:Y:S02]  /*0d80*/  LOP3.LUT R11, R13, 0x3, RZ, 0xc0, !PT ;  /* 0x000000030d0b7812 */ /* 0x000fe400078ec0ff */
[----:B------:R0:W-:Y:S02]  /*0d90*/  STG.E.64 desc[UR4][R6.64+0x10], R2 ;  /* 0x0000100206007986 */ /* 0x0001e4000c101b04 */
[----:B------:R-:W-:Y:S02]  /*0da0*/  ISETP.GE.U32.AND P0, PT, R14, R11, PT ;  /* 0x0000000b0e00720c */ /* 0x000fe40003f06070 */
[----:B------:R0:W-:Y:S11]  /*0db0*/  STG.E desc[UR4][R6.64+0x4], R15 ;  /* 0x0000040f06007986 */ /* 0x0001f6000c101904 */
[----:B------:R-:W-:Y:S05]  /*0dc0*/  @!P0 BRA `(.L_x_70) ;  /* 0xfffffff400048947 */ /* 0x000fea000383ffff */
.L_x_67:
[----:B------:R-:W-:Y:S05]  /*0dd0*/  BSYNC.RECONVERGENT B1 ;  /* 0x0000000000017941 */ /* 0x000fea0003800200 */
.L_x_66:
[C---:B------:R-:W-:Y:S01]  /*0de0*/  ISETP.GT.U32.AND P0, PT, R13.reuse, 0x3, PT ;  /* 0x000000030d00780c */ /* 0x040fe20003f04070 */
[----:B------:R-:W-:Y:S01]  /*0df0*/  VIADD R12, R12, 0x1 ;  /* 0x000000010c0c7836 */ /* 0x000fe20000000000 */
[--C-:B------:R-:W-:Y:S02]  /*0e00*/  SHF.R.U64 R13, R13, 0x2, R0.reuse ;  /* 0x000000020d0d7819 */ /* 0x100fe40000001200 */
[----:B------:R-:W-:Y:S02]  /*0e10*/  ISETP.GT.U32.AND.EX P0, PT, R0, RZ, PT, P0 ;  /* 0x000000ff0000720c */ /* 0x000fe40003f04100 */
[----:B------:R-:W-:-:S11]  /*0e20*/  SHF.R.U32.HI R0, RZ, 0x2, R0 ;  /* 0x00000002ff007819 */ /* 0x000fd60000011600 */
[----:B------:R-:W-:Y:S05]  /*0e30*/  @P0 BRA `(.L_x_71) ;  /* 0xfffffff000c80947 */ /* 0x000fea000383ffff */
.L_x_65:
[----:B------:R-:W-:Y:S05]  /*0e40*/  BSYNC.RECONVERGENT B0 ;  /* 0x0000000000007941 */ /* 0x000fea0003800200 */
.L_x_64:
[----:B------:R-:W-:Y:S04]  /*0e50*/  STG.E.64 desc[UR4][R6.64+0x18], RZ ;  /* 0x000018ff06007986 */ /* 0x000fe8000c101b04 */
[----:B------:R-:W-:Y:S04]  /*0e60*/  STG.E desc[UR4][R6.64+0x20], RZ ;  /* 0x000020ff06007986 */ /* 0x000fe8000c101904 */
[----:B------:R-:W-:Y:S01]  /*0e70*/  STG.E.64 desc[UR4][R6.64+0x28], RZ ;  /* 0x000028ff06007986 */ /* 0x000fe2000c101b04 */
[----:B------:R-:W-:Y:S05]  /*0e80*/  EXIT ;  /* 0x000000000000794d */ /* 0x000fea0003800000 */
.L_x_72:
        /* <DEDUP_REMOVED lines=15> */
.L_x_104:


//--------------------- .nv.global.init           --------------------------
	.section	.nv.global.init,"aw",@progbits
	.align	4
.nv.global.init:
	.type		mrg32k3aM1SubSeq,@object
	.size		mrg32k3aM1SubSeq,(mrg32k3aM2SubSeq - mrg32k3aM1SubSeq)
mrg32k3aM1SubSeq:
        /*0000*/ 	.byte	0x0b, 0xcc, 0xee, 0x04, 0x73, 0x29, 0x8b, 0x6f, 0xf6, 0x53, 0x03, 0xf6, 0x23, 0xf6, 0xea, 0xda
        /* <DEDUP_REMOVED lines=125> */
	.type		mrg32k3aM2SubSeq,@object
	.size		mrg32k3aM2SubSeq,(mrg32k3aM1 - mrg32k3aM2SubSeq)
mrg32k3aM2SubSeq:
        /* <DEDUP_REMOVED lines=126> */
	.type		mrg32k3aM1,@object
	.size		mrg32k3aM1,(mrg32k3aM1Seq - mrg32k3aM1)
mrg32k3aM1:
        /* <DEDUP_REMOVED lines=144> */
	.type		mrg32k3aM1Seq,@object
	.size		mrg32k3aM1Seq,(mrg32k3aM2 - mrg32k3aM1Seq)
mrg32k3aM1Seq:
        /* <DEDUP_REMOVED lines=144> */
	.type		mrg32k3aM2,@object
	.size		mrg32k3aM2,(mrg32k3aM2Seq - mrg32k3aM2)
mrg32k3aM2:
        /* <DEDUP_REMOVED lines=144> */
	.type		mrg32k3aM2Seq,@object
	.size		mrg32k3aM2Seq,(precalc_xorwow_matrix - mrg32k3aM2Seq)
mrg32k3aM2Seq:
        /* <DEDUP_REMOVED lines=144> */
	.type		precalc_xorwow_matrix,@object
	.size		precalc_xorwow_matrix,(precalc_xorwow_offset_matrix - precalc_xorwow_matrix)
precalc_xorwow_matrix:
        /* <DEDUP_REMOVED lines=6400> */
	.type		precalc_xorwow_offset_matrix,@object
	.size		precalc_xorwow_offset_matrix,(.L_1 - precalc_xorwow_offset_matrix)
precalc_xorwow_offset_matrix:
        /* <DEDUP_REMOVED lines=6400> */
.L_1:


//--------------------- .nv.shared._Z6markovPiP17curandStateXORWOWifS_S_S_S_S_S_S_S_S_S_S_S_S_S_S_S_ --------------------------
	.section	.nv.shared._Z6markovPiP17curandStateXORWOWifS_S_S_S_S_S_S_S_S_S_S_S_S_S_S_S_,"aw",@nobits
	.sectionflags	@""
	.align	4
.nv.shared._Z6markovPiP17curandStateXORWOWifS_S_S_S_S_S_S_S_S_S_S_S_S_S_S_S_:
	.zero		17424


//--------------------- .nv.shared.reserved.0     --------------------------
	.section	.nv.shared.reserved.0,"aw",@nobits
	.weak		__nv_reservedSMEM_offset_0_alias
	.size		__nv_reservedSMEM_offset_0_alias, 0, 64
	.other		__nv_reservedSMEM_offset_0_alias,@"STO_CUDA_RESERVED_SHARED STV_DEFAULT"
__nv_reservedSMEM_offset_0_alias:
	.zero		0
	.zero		64


//--------------------- .nv.constant0._Z6markovPiP17curandStateXORWOWifS_S_S_S_S_S_S_S_S_S_S_S_S_S_S_S_ --------------------------
	.section	.nv.constant0._Z6markovPiP17curandStateXORWOWifS_S_S_S_S_S_S_S_S_S_S_S_S_S_S_S_,"a",@progbits
	.sectionflags	@""
	.align	4
.nv.constant0._Z6markovPiP17curandStateXORWOWifS_S_S_S_S_S_S_S_S_S_S_S_S_S_S_S_:
	.zero		1048


//--------------------- .nv.constant0._Z21init_random_generatorP17curandStateXORWOW --------------------------
	.section	.nv.constant0._Z21init_random_generatorP17curandStateXORWOW,"a",@progbits
	.sectionflags	@""
	.align	4
.nv.constant0._Z21init_random_generatorP17curandStateXORWOW:
	.zero		904


//--------------------- SYMBOLS --------------------------

	.type		.nv.reservedSmem.offset0,@object
	.size		.nv.reservedSmem.offset0,0x4
	.type		.nv.reservedSmem.cap,@object
	.size		.nv.reservedSmem.cap,0x4
